//
// Generated by NVIDIA NVVM Compiler
//
// Compiler Build ID: CL-36424714
// Cuda compilation tools, release 13.0, V13.0.88
// Based on NVVM 20.0.0
//

.version 9.0
.target sm_100
.address_size 64

	// .globl	default_function_kernel_1

.visible .entry default_function_kernel_1(
	.param .u64 .ptr .align 1 default_function_kernel_1_param_0,
	.param .u64 .ptr .align 1 default_function_kernel_1_param_1,
	.param .u64 .ptr .align 1 default_function_kernel_1_param_2
)
.maxntid 4
{
	.reg .pred 	%p<15>;
	.reg .b32 	%r<25>;
	.reg .b32 	%f<49>;
	.reg .b64 	%rd<12>;

	ld.param.u64 	%rd1, [default_function_kernel_1_param_0];
	ld.param.u64 	%rd2, [default_function_kernel_1_param_1];
	ld.param.u64 	%rd3, [default_function_kernel_1_param_2];
	cvta.to.global.u64 	%rd4, %rd3;
	cvta.to.global.u64 	%rd5, %rd2;
	mov.u32 	%r12, %ctaid.x;
	shl.b32 	%r13, %r12, 2;
	mov.u32 	%r14, %tid.x;
	or.b32  	%r1, %r13, %r14;
	mul.wide.u32 	%rd6, %r1, 4;
	add.s64 	%rd7, %rd5, %rd6;
	ld.global.nc.f32 	%f20, [%rd7];
	add.s64 	%rd8, %rd4, %rd6;
	ld.global.nc.f32 	%f21, [%rd8];
	div.rn.f32 	%f22, %f20, %f21;
	mul.f32 	%f1, %f20, %f22;
	abs.f32 	%f2, %f20;
	abs.f32 	%f48, %f1;
	setp.lt.f32 	%p1, %f48, %f2;
	@%p1 bra 	$L__BB0_12;
	mul.f32 	%f4, %f2, 0f4B000000;
	setp.gtu.f32 	%p2, %f48, %f4;
	@%p2 bra 	$L__BB0_8;
	div.approx.f32 	%f23, %f48, %f2;
	cvt.rzi.f32.f32 	%f46, %f23;
	neg.f32 	%f6, %f2;
	fma.rn.f32 	%f7, %f6, %f46, %f48;
	mov.b32 	%r2, %f7;
	mov.b32 	%r15, %f2;
	setp.lt.u32 	%p3, %r2, %r15;
	@%p3 bra 	$L__BB0_7;
	setp.lt.u32 	%p4, %r2, -2147483647;
	@%p4 bra 	$L__BB0_5;
	add.f32 	%f28, %f46, 0fBF800000;
	setp.lt.f32 	%p7, %f7, %f6;
	add.f32 	%f29, %f28, 0fBF800000;
	selp.f32 	%f46, %f29, %f28, %p7;
	bra.uni 	$L__BB0_7;
$L__BB0_5:
	add.f32 	%f46, %f46, 0f3F800000;
	add.f32 	%f24, %f2, %f2;
	setp.ltu.f32 	%p5, %f7, %f24;
	@%p5 bra 	$L__BB0_7;
	add.f32 	%f25, %f46, 0f3F800000;
	fma.rn.f32 	%f26, %f2, 0fC0400000, %f7;
	setp.ge.f32 	%p6, %f26, 0f00000000;
	add.f32 	%f27, %f25, 0f3F800000;
	selp.f32 	%f46, %f27, %f25, %p6;
$L__BB0_7:
	fma.rn.f32 	%f48, %f6, %f46, %f48;
	bra.uni 	$L__BB0_12;
$L__BB0_8:
	mov.b32 	%r3, %f48;
	mov.b32 	%r16, %f4;
	and.b32  	%r4, %r16, -8388608;
	and.b32  	%r17, %r3, 8388607;
	or.b32  	%r23, %r17, 1065353216;
	and.b32  	%r18, %r16, 8388607;
	or.b32  	%r6, %r18, 1065353216;
	mov.b32 	%f47, %r23;
	sub.s32 	%r19, %r3, %r4;
	and.b32  	%r20, %r19, -8388608;
	add.s32 	%r24, %r20, 192937984;
	setp.eq.s32 	%p8, %r24, 0;
	@%p8 bra 	$L__BB0_11;
	mov.b32 	%f30, %r6;
	rcp.approx.ftz.f32 	%f14, %f30;
	neg.f32 	%f15, %f30;
$L__BB0_10:
	min.u32 	%r21, %r24, 192937984;
	add.s32 	%r22, %r23, %r21;
	mov.b32 	%f31, %r22;
	mul.f32 	%f32, %f14, %f31;
	fma.rn.f32 	%f33, %f15, %f32, %f31;
	fma.rn.f32 	%f34, %f33, %f14, %f32;
	fma.rn.f32 	%f35, %f15, %f34, %f31;
	fma.rz.f32 	%f36, %f35, %f14, %f34;
	cvt.rzi.f32.f32 	%f37, %f36;
	fma.rn.f32 	%f47, %f15, %f37, %f31;
	sub.s32 	%r24, %r24, %r21;
	mov.b32 	%r23, %f47;
	setp.ne.s32 	%p9, %r24, 0;
	setp.ne.s32 	%p10, %r23, 0;
	and.pred  	%p11, %p9, %p10;
	@%p11 bra 	$L__BB0_10;
$L__BB0_11:
	mov.b32 	%f39, %r4;
	setp.leu.f32 	%p12, %f2, 0f00000000;
	setp.gt.u32 	%p13, %r3, 2139095039;
	selp.f32 	%f40, 0f7FFFFFFF, %f39, %p13;
	selp.f32 	%f41, 0f7FFFFFFF, %f40, %p12;
	mul.f32 	%f42, %f47, 0f34000000;
	mul.f32 	%f48, %f41, %f42;
$L__BB0_12:
	cvta.to.global.u64 	%rd9, %rd1;
	abs.f32 	%f43, %f48;
	setp.nan.f32 	%p14, %f43, %f43;
	copysign.f32 	%f44, %f1, %f48;
	selp.f32 	%f45, %f48, %f44, %p14;
	add.s64 	%rd11, %rd9, %rd6;
	st.global.f32 	[%rd11], %f45;
	ret;

}
	// .globl	default_function_kernel
.visible .entry default_function_kernel(
	.param .u64 .ptr .align 1 default_function_kernel_param_0,
	.param .u64 .ptr .align 1 default_function_kernel_param_1,
	.param .u64 .ptr .align 1 default_function_kernel_param_2
)
.maxntid 8
{
	.reg .pred 	%p<15>;
	.reg .b32 	%r<25>;
	.reg .b32 	%f<47>;
	.reg .b64 	%rd<12>;

	ld.param.u64 	%rd1, [default_function_kernel_param_0];
	ld.param.u64 	%rd2, [default_function_kernel_param_1];
	ld.param.u64 	%rd3, [default_function_kernel_param_2];
	cvta.to.global.u64 	%rd4, %rd3;
	cvta.to.global.u64 	%rd5, %rd2;
	mov.u32 	%r12, %ctaid.x;
	shl.b32 	%r13, %r12, 3;
	mov.u32 	%r14, %tid.x;
	or.b32  	%r1, %r13, %r14;
	mul.wide.u32 	%rd6, %r1, 4;
	add.s64 	%rd7, %rd5, %rd6;
	ld.global.nc.f32 	%f1, [%rd7];
	add.s64 	%rd8, %rd4, %rd6;
	ld.global.nc.f32 	%f20, [%rd8];
	abs.f32 	%f2, %f20;
	abs.f32 	%f46, %f1;
	setp.lt.f32 	%p1, %f46, %f2;
	@%p1 bra 	$L__BB1_12;
	mul.f32 	%f4, %f2, 0f4B000000;
	setp.gtu.f32 	%p2, %f46, %f4;
	@%p2 bra 	$L__BB1_8;
	div.approx.f32 	%f21, %f46, %f2;
	cvt.rzi.f32.f32 	%f44, %f21;
	neg.f32 	%f6, %f2;
	fma.rn.f32 	%f7, %f6, %f44, %f46;
	mov.b32 	%r2, %f7;
	mov.b32 	%r15, %f2;
	setp.lt.u32 	%p3, %r2, %r15;
	@%p3 bra 	$L__BB1_7;
	setp.lt.u32 	%p4, %r2, -2147483647;
	@%p4 bra 	$L__BB1_5;
	add.f32 	%f26, %f44, 0fBF800000;
	setp.lt.f32 	%p7, %f7, %f6;
	add.f32 	%f27, %f26, 0fBF800000;
	selp.f32 	%f44, %f27, %f26, %p7;
	bra.uni 	$L__BB1_7;
$L__BB1_5:
	add.f32 	%f44, %f44, 0f3F800000;
	add.f32 	%f22, %f2, %f2;
	setp.ltu.f32 	%p5, %f7, %f22;
	@%p5 bra 	$L__BB1_7;
	add.f32 	%f23, %f44, 0f3F800000;
	fma.rn.f32 	%f24, %f2, 0fC0400000, %f7;
	setp.ge.f32 	%p6, %f24, 0f00000000;
	add.f32 	%f25, %f23, 0f3F800000;
	selp.f32 	%f44, %f25, %f23, %p6;
$L__BB1_7:
	fma.rn.f32 	%f46, %f6, %f44, %f46;
	bra.uni 	$L__BB1_12;
$L__BB1_8:
	mov.b32 	%r3, %f46;
	mov.b32 	%r16, %f4;
	and.b32  	%r4, %r16, -8388608;
	and.b32  	%r17, %r3, 8388607;
	or.b32  	%r23, %r17, 1065353216;
	and.b32  	%r18, %r16, 8388607;
	or.b32  	%r6, %r18, 1065353216;
	mov.b32 	%f45, %r23;
	sub.s32 	%r19, %r3, %r4;
	add.s32 	%r20, %r19, 192937984;
	and.b32  	%r24, %r20, -8388608;
	setp.eq.s32 	%p8, %r24, 0;
	@%p8 bra 	$L__BB1_11;
	mov.b32 	%f28, %r6;
	rcp.approx.ftz.f32 	%f14, %f28;
	neg.f32 	%f15, %f28;
$L__BB1_10:
	min.u32 	%r21, %r24, 192937984;
	add.s32 	%r22, %r23, %r21;
	mov.b32 	%f29, %r22;
	mul.f32 	%f30, %f14, %f29;
	fma.rn.f32 	%f31, %f15, %f30, %f29;
	fma.rn.f32 	%f32, %f31, %f14, %f30;
	fma.rn.f32 	%f33, %f15, %f32, %f29;
	fma.rz.f32 	%f34, %f33, %f14, %f32;
	cvt.rzi.f32.f32 	%f35, %f34;
	fma.rn.f32 	%f45, %f15, %f35, %f29;
	sub.s32 	%r24, %r24, %r21;
	mov.b32 	%r23, %f45;
	setp.ne.s32 	%p9, %r24, 0;
	setp.ne.s32 	%p10, %r23, 0;
	and.pred  	%p11, %p9, %p10;
	@%p11 bra 	$L__BB1_10;
$L__BB1_11:
	mov.b32 	%f37, %r4;
	setp.leu.f32 	%p12, %f2, 0f00000000;
	setp.gt.u32 	%p13, %r3, 2139095039;
	selp.f32 	%f38, 0f7FFFFFFF, %f37, %p13;
	selp.f32 	%f39, 0f7FFFFFFF, %f38, %p12;
	mul.f32 	%f40, %f45, 0f34000000;
	mul.f32 	%f46, %f39, %f40;
$L__BB1_12:
	cvta.to.global.u64 	%rd9, %rd1;
	abs.f32 	%f41, %f46;
	setp.nan.f32 	%p14, %f41, %f41;
	copysign.f32 	%f42, %f1, %f46;
	selp.f32 	%f43, %f46, %f42, %p14;
	add.s64 	%rd11, %rd9, %rd6;
	st.global.f32 	[%rd11], %f43;
	ret;

}
	// .globl	default_function_kernel_2
.visible .entry default_function_kernel_2(
	.param .u64 .ptr .align 1 default_function_kernel_2_param_0,
	.param .u64 .ptr .align 1 default_function_kernel_2_param_1,
	.param .u64 .ptr .align 1 default_function_kernel_2_param_2
)
.maxntid 16
{
	.reg .pred 	%p<5>;
	.reg .b32 	%r<8>;
	.reg .b32 	%f<26>;
	.reg .b64 	%rd<11>;

	ld.param.u64 	%rd1, [default_function_kernel_2_param_0];
	ld.param.u64 	%rd2, [default_function_kernel_2_param_1];
	ld.param.u64 	%rd3, [default_function_kernel_2_param_2];
	mov.u32 	%r1, %ctaid.x;
	shl.b32 	%r3, %r1, 1;
	mov.u32 	%r2, %tid.x;
	shr.u32 	%r4, %r2, 3;
	or.b32  	%r5, %r3, %r4;
	setp.gt.u32 	%p1, %r5, 8;
	@%p1 bra 	$L__BB2_2;
	cvta.to.global.u64 	%rd4, %rd2;
	cvta.to.global.u64 	%rd5, %rd3;
	cvta.to.global.u64 	%rd6, %rd1;
	shl.b32 	%r6, %r1, 4;
	or.b32  	%r7, %r6, %r2;
	mul.wide.u32 	%rd7, %r7, 4;
	add.s64 	%rd8, %rd4, %rd7;
	ld.global.nc.f32 	%f1, [%rd8];
	add.s64 	%rd9, %rd5, %rd7;
	ld.global.nc.f32 	%f2, [%rd9];
	div.rn.f32 	%f3, %f1, %f2;
	mul.f32 	%f4, %f1, %f3;
	abs.f32 	%f5, %f4;
	fma.rn.f32 	%f6, %f5, 0fBF000000, 0f3F000000;
	rsqrt.approx.ftz.f32 	%f7, %f6;
	mul.f32 	%f8, %f7, %f6;
	mul.f32 	%f9, %f7, 0fBF000000;
	fma.rn.f32 	%f10, %f8, %f9, 0f3F000000;
	fma.rn.f32 	%f11, %f8, %f10, %f8;
	setp.eq.f32 	%p2, %f5, 0f3F800000;
	selp.f32 	%f12, 0f00000000, %f11, %p2;
	setp.gt.f32 	%p3, %f5, 0f3F0F5C29;
	selp.f32 	%f13, %f12, %f5, %p3;
	mul.f32 	%f14, %f13, %f13;
	fma.rn.f32 	%f15, %f14, 0f3D4DD2F7, 0f3C99CA97;
	fma.rn.f32 	%f16, %f15, %f14, 0f3D3F90E8;
	fma.rn.f32 	%f17, %f16, %f14, 0f3D993CCF;
	fma.rn.f32 	%f18, %f17, %f14, 0f3E2AAC04;
	mul.f32 	%f19, %f14, %f18;
	fma.rn.f32 	%f20, %f19, %f13, %f13;
	mul.f32 	%f21, %f20, 0fC0000000;
	fma.rn.f32 	%f22, 0f3F6EE581, 0f3FD774EB, %f21;
	selp.f32 	%f23, %f22, %f20, %p3;
	setp.num.f32 	%p4, %f23, %f23;
	copysign.f32 	%f24, %f4, %f23;
	selp.f32 	%f25, %f24, %f23, %p4;
	add.s64 	%rd10, %rd6, %rd7;
	st.global.f32 	[%rd10], %f25;
$L__BB2_2:
	ret;

}


// ===== COMPILED SASS (sm_100) =====

	.target	sm_100

	.elftype	@"ET_EXEC"


//--------------------- .note.nv.tkinfo           --------------------------
	.section	.note.nv.tkinfo,"",@"SHT_NOTE"
	.sectionflags	@"SHF_NOTE_NV_TKINFO"
	.tkinfo
        /*0018*/ 	.word	0x00000002
        /*0030*/ 	.string	""
        /*0030*/ 	.string	"ptxas"
        /*0030*/ 	.string	"Cuda compilation tools, release 13.0, V13.0.88"
        /*0030*/ 	.string	"Build cuda_13.0.r13.0/compiler.36424714_0"
        /*0030*/ 	.string	"-arch sm_100 -m 64 "



//--------------------- .note.nv.cuinfo           --------------------------
	.section	.note.nv.cuinfo,"",@"SHT_NOTE"
	.sectionflags	@"SHF_NOTE_NV_CUINFO"
        /*0018*/ 	.short	0x0002
        /*001a*/ 	.short	0x0064
        /*001c*/ 	.short	0x0082
	.zero		2


//--------------------- .nv.info                  --------------------------
	.section	.nv.info,"",@"SHT_CUDA_INFO"
	.align	4


	//----- nvinfo : EIATTR_REGCOUNT
	.align		4
        /*0000*/ 	.byte	0x04, 0x2f
        /*0002*/ 	.short	(.L_1 - .L_0)
	.align		4
.L_0:
        /*0004*/ 	.word	index@(default_function_kernel_1)
        /*0008*/ 	.word	0x00000010


	//----- nvinfo : EIATTR_FRAME_SIZE
	.align		4
.L_1:
        /*000c*/ 	.byte	0x04, 0x11
        /*000e*/ 	.short	(.L_3 - .L_2)
	.align		4
.L_2:
        /*0010*/ 	.word	index@($__internal_1_$__cuda_sm3x_div_rn_noftz_f32_slowpath)
        /*0014*/ 	.word	0x00000000


	//----- nvinfo : EIATTR_FRAME_SIZE
	.align		4
.L_3:
        /*0018*/ 	.byte	0x04, 0x11
        /*001a*/ 	.short	(.L_5 - .L_4)
	.align		4
.L_4:
        /*001c*/ 	.word	index@(default_function_kernel_1)
        /*0020*/ 	.word	0x00000000


	//----- nvinfo : EIATTR_REGCOUNT
	.align		4
.L_5:
        /*0024*/ 	.byte	0x04, 0x2f
        /*0026*/ 	.short	(.L_7 - .L_6)
	.align		4
.L_6:
        /*0028*/ 	.word	index@(default_function_kernel)
        /*002c*/ 	.word	0x0000000d


	//----- nvinfo : EIATTR_FRAME_SIZE
	.align		4
.L_7:
        /*0030*/ 	.byte	0x04, 0x11
        /*0032*/ 	.short	(.L_9 - .L_8)
	.align		4
.L_8:
        /*0034*/ 	.word	index@(default_function_kernel)
        /*0038*/ 	.word	0x00000000


	//----- nvinfo : EIATTR_REGCOUNT
	.align		4
.L_9:
        /*003c*/ 	.byte	0x04, 0x2f
        /*003e*/ 	.short	(.L_11 - .L_10)
	.align		4
.L_10:
        /*0040*/ 	.word	index@(default_function_kernel_2)
        /*0044*/ 	.word	0x00000010


	//----- nvinfo : EIATTR_FRAME_SIZE
	.align		4
.L_11:
        /*0048*/ 	.byte	0x04, 0x11
        /*004a*/ 	.short	(.L_13 - .L_12)
	.align		4
.L_12:
        /*004c*/ 	.word	index@($__internal_0_$__cuda_sm3x_div_rn_noftz_f32_slowpath)
        /*0050*/ 	.word	0x00000000


	//----- nvinfo : EIATTR_FRAME_SIZE
	.align		4
.L_13:
        /*0054*/ 	.byte	0x04, 0x11
        /*0056*/ 	.short	(.L_15 - .L_14)
	.align		4
.L_14:
        /*0058*/ 	.word	index@(default_function_kernel_2)
        /*005c*/ 	.word	0x00000000


	//----- nvinfo : EIATTR_MIN_STACK_SIZE
	.align		4
.L_15:
        /*0060*/ 	.byte	0x04, 0x12
        /*0062*/ 	.short	(.L_17 - .L_16)
	.align		4
.L_16:
        /*0064*/ 	.word	index@(default_function_kernel_2)
        /*0068*/ 	.word	0x00000000


	//----- nvinfo : EIATTR_MIN_STACK_SIZE
	.align		4
.L_17:
        /*006c*/ 	.byte	0x04, 0x12
        /*006e*/ 	.short	(.L_19 - .L_18)
	.align		4
.L_18:
        /*0070*/ 	.word	index@(default_function_kernel)
        /*0074*/ 	.word	0x00000000


	//----- nvinfo : EIATTR_MIN_STACK_SIZE
	.align		4
.L_19:
        /*0078*/ 	.byte	0x04, 0x12
        /*007a*/ 	.short	(.L_21 - .L_20)
	.align		4
.L_20:
        /*007c*/ 	.word	index@(default_function_kernel_1)
        /*0080*/ 	.word	0x00000000
.L_21:


//--------------------- .nv.compat                --------------------------
	.section	.nv.compat,"",@"SHT_CUDA_COMPAT_INFO"
	.align	4
        /*0000*/ 	.byte	0x02, 0x09, 0x00, 0x00, 0x02, 0x02, 0x01, 0x00, 0x02, 0x05, 0x05, 0x00, 0x03, 0x07, 0x01, 0x01
        /*0010*/ 	.byte	0x02, 0x03, 0x00, 0x00, 0x02, 0x06, 0x01, 0x00, 0x04, 0x0b, 0x08, 0x00, 0x01, 0x00, 0x00, 0x00
        /*0020*/ 	.byte	0x00, 0x00, 0x00, 0x00


//--------------------- .nv.info.default_function_kernel_2 --------------------------
	.section	.nv.info.default_function_kernel_2,"",@"SHT_CUDA_INFO"
	.sectionflags	@""
	.align	4


	//----- nvinfo : EIATTR_CUDA_API_VERSION
	.align		4
        /*0000*/ 	.byte	0x04, 0x37
        /*0002*/ 	.short	(.L_23 - .L_22)
.L_22:
        /*0004*/ 	.word	0x00000082


	//----- nvinfo : EIATTR_KPARAM_INFO
	.align		4
.L_23:
        /*0008*/ 	.byte	0x04, 0x17
        /*000a*/ 	.short	(.L_25 - .L_24)
.L_24:
        /*000c*/ 	.word	0x00000000
        /*0010*/ 	.short	0x0002
        /*0012*/ 	.short	0x0010
        /*0014*/ 	.byte	0x00, 0xf5, 0x21, 0x00


	//----- nvinfo : EIATTR_KPARAM_INFO
	.align		4
.L_25:
        /*0018*/ 	.byte	0x04, 0x17
        /*001a*/ 	.short	(.L_27 - .L_26)
.L_26:
        /*001c*/ 	.word	0x00000000
        /*0020*/ 	.short	0x0001
        /*0022*/ 	.short	0x0008
        /*0024*/ 	.byte	0x00, 0xf5, 0x21, 0x00


	//----- nvinfo : EIATTR_KPARAM_INFO
	.align		4
.L_27:
        /*0028*/ 	.byte	0x04, 0x17
        /*002a*/ 	.short	(.L_29 - .L_28)
.L_28:
        /*002c*/ 	.word	0x00000000
        /*0030*/ 	.short	0x0000
        /*0032*/ 	.short	0x0000
        /*0034*/ 	.byte	0x00, 0xf5, 0x21, 0x00


	//----- nvinfo : EIATTR_SPARSE_MMA_MASK
	.align		4
.L_29:
        /*0038*/ 	.byte	0x03, 0x50
        /*003a*/ 	.short	0x0000


	//----- nvinfo : EIATTR_MAXREG_COUNT
	.align		4
        /*003c*/ 	.byte	0x03, 0x1b
        /*003e*/ 	.short	0x00ff


	//----- nvinfo : EIATTR_MERCURY_ISA_VERSION
	.align		4
        /*0040*/ 	.byte	0x03, 0x5f
        /*0042*/ 	.short	0x0101


	//----- nvinfo : EIATTR_VRC_CTA_INIT_COUNT
	.align		4
        /*0044*/ 	.byte	0x02, 0x4a
	.zero		1
	.zero		1


	//----- nvinfo : EIATTR_EXIT_INSTR_OFFSETS
	.align		4
        /*0048*/ 	.byte	0x04, 0x1c
        /*004a*/ 	.short	(.L_31 - .L_30)


	//   ....[0]....
.L_30:
        /*004c*/ 	.word	0x00000070


	//   ....[1]....
        /*0050*/ 	.word	0x000003b0


	//----- nvinfo : EIATTR_MAX_THREADS
	.align		4
.L_31:
        /*0054*/ 	.byte	0x04, 0x05
        /*0056*/ 	.short	(.L_33 - .L_32)
.L_32:
        /*0058*/ 	.word	0x00000010
        /*005c*/ 	.word	0x00000001
        /*0060*/ 	.word	0x00000001


	//----- nvinfo : EIATTR_CRS_STACK_SIZE
	.align		4
.L_33:
        /*0064*/ 	.byte	0x04, 0x1e
        /*0066*/ 	.short	(.L_35 - .L_34)
.L_34:
        /*0068*/ 	.word	0x00000000


	//----- nvinfo : EIATTR_CBANK_PARAM_SIZE
	.align		4
.L_35:
        /*006c*/ 	.byte	0x03, 0x19
        /*006e*/ 	.short	0x0018


	//----- nvinfo : EIATTR_PARAM_CBANK
	.align		4
        /*0070*/ 	.byte	0x04, 0x0a
        /*0072*/ 	.short	(.L_37 - .L_36)
	.align		4
.L_36:
        /*0074*/ 	.word	index@(.nv.constant0.default_function_kernel_2)
        /*0078*/ 	.short	0x0380
        /*007a*/ 	.short	0x0018


	//----- nvinfo : EIATTR_SW_WAR
	.align		4
.L_37:
        /*007c*/ 	.byte	0x04, 0x36
        /*007e*/ 	.short	(.L_39 - .L_38)
.L_38:
        /*0080*/ 	.word	0x00000008
.L_39:


//--------------------- .nv.info.default_function_kernel --------------------------
	.section	.nv.info.default_function_kernel,"",@"SHT_CUDA_INFO"
	.sectionflags	@""
	.align	4


	//----- nvinfo : EIATTR_CUDA_API_VERSION
	.align		4
        /*0000*/ 	.byte	0x04, 0x37
        /*0002*/ 	.short	(.L_41 - .L_40)
.L_40:
        /*0004*/ 	.word	0x00000082


	//----- nvinfo : EIATTR_KPARAM_INFO
	.align		4
.L_41:
        /*0008*/ 	.byte	0x04, 0x17
        /*000a*/ 	.short	(.L_43 - .L_42)
.L_42:
        /*000c*/ 	.word	0x00000000
        /*0010*/ 	.short	0x0002
        /*0012*/ 	.short	0x0010
        /*0014*/ 	.byte	0x00, 0xf5, 0x21, 0x00


	//----- nvinfo : EIATTR_KPARAM_INFO
	.align		4
.L_43:
        /*0018*/ 	.byte	0x04, 0x17
        /*001a*/ 	.short	(.L_45 - .L_44)
.L_44:
        /*001c*/ 	.word	0x00000000
        /*0020*/ 	.short	0x0001
        /*0022*/ 	.short	0x0008
        /*0024*/ 	.byte	0x00, 0xf5, 0x21, 0x00


	//----- nvinfo : EIATTR_KPARAM_INFO
	.align		4
.L_45:
        /*0028*/ 	.byte	0x04, 0x17
        /*002a*/ 	.short	(.L_47 - .L_46)
.L_46:
        /*002c*/ 	.word	0x00000000
        /*0030*/ 	.short	0x0000
        /*0032*/ 	.short	0x0000
        /*0034*/ 	.byte	0x00, 0xf5, 0x21, 0x00


	//----- nvinfo : EIATTR_SPARSE_MMA_MASK
	.align		4
.L_47:
        /*0038*/ 	.byte	0x03, 0x50
        /*003a*/ 	.short	0x0000


	//----- nvinfo : EIATTR_MAXREG_COUNT
	.align		4
        /*003c*/ 	.byte	0x03, 0x1b
        /*003e*/ 	.short	0x00ff


	//----- nvinfo : EIATTR_MERCURY_ISA_VERSION
	.align		4
        /*0040*/ 	.byte	0x03, 0x5f
        /*0042*/ 	.short	0x0101


	//----- nvinfo : EIATTR_VRC_CTA_INIT_COUNT
	.align		4
        /*0044*/ 	.byte	0x02, 0x4a
	.zero		1
	.zero		1


	//----- nvinfo : EIATTR_EXIT_INSTR_OFFSETS
	.align		4
        /*0048*/ 	.byte	0x04, 0x1c
        /*004a*/ 	.short	(.L_49 - .L_48)


	//   ....[0]....
.L_48:
        /*004c*/ 	.word	0x00000560


	//----- nvinfo : EIATTR_MAX_THREADS
	.align		4
.L_49:
        /*0050*/ 	.byte	0x04, 0x05
        /*0052*/ 	.short	(.L_51 - .L_50)
.L_50:
        /*0054*/ 	.word	0x00000008
        /*0058*/ 	.word	0x00000001
        /*005c*/ 	.word	0x00000001


	//----- nvinfo : EIATTR_CRS_STACK_SIZE
	.align		4
.L_51:
        /*0060*/ 	.byte	0x04, 0x1e
        /*0062*/ 	.short	(.L_53 - .L_52)
.L_52:
        /*0064*/ 	.word	0x00000000


	//----- nvinfo : EIATTR_CBANK_PARAM_SIZE
	.align		4
.L_53:
        /*0068*/ 	.byte	0x03, 0x19
        /*006a*/ 	.short	0x0018


	//----- nvinfo : EIATTR_PARAM_CBANK
	.align		4
        /*006c*/ 	.byte	0x04, 0x0a
        /*006e*/ 	.short	(.L_55 - .L_54)
	.align		4
.L_54:
        /*0070*/ 	.word	index@(.nv.constant0.default_function_kernel)
        /*0074*/ 	.short	0x0380
        /*0076*/ 	.short	0x0018


	//----- nvinfo : EIATTR_SW_WAR
	.align		4
.L_55:
        /*0078*/ 	.byte	0x04, 0x36
        /*007a*/ 	.short	(.L_57 - .L_56)
.L_56:
        /*007c*/ 	.word	0x00000008
.L_57:


//--------------------- .nv.info.default_function_kernel_1 --------------------------
	.section	.nv.info.default_function_kernel_1,"",@"SHT_CUDA_INFO"
	.sectionflags	@""
	.align	4


	//----- nvinfo : EIATTR_CUDA_API_VERSION
	.align		4
        /*0000*/ 	.byte	0x04, 0x37
        /*0002*/ 	.short	(.L_59 - .L_58)
.L_58:
        /*0004*/ 	.word	0x00000082


	//----- nvinfo : EIATTR_KPARAM_INFO
	.align		4
.L_59:
        /*0008*/ 	.byte	0x04, 0x17
        /*000a*/ 	.short	(.L_61 - .L_60)
.L_60:
        /*000c*/ 	.word	0x00000000
        /*0010*/ 	.short	0x0002
        /*0012*/ 	.short	0x0010
        /*0014*/ 	.byte	0x00, 0xf5, 0x21, 0x00


	//----- nvinfo : EIATTR_KPARAM_INFO
	.align		4
.L_61:
        /*0018*/ 	.byte	0x04, 0x17
        /*001a*/ 	.short	(.L_63 - .L_62)
.L_62:
        /*001c*/ 	.word	0x00000000
        /*0020*/ 	.short	0x0001
        /*0022*/ 	.short	0x0008
        /*0024*/ 	.byte	0x00, 0xf5, 0x21, 0x00


	//----- nvinfo : EIATTR_KPARAM_INFO
	.align		4
.L_63:
        /*0028*/ 	.byte	0x04, 0x17
        /*002a*/ 	.short	(.L_65 - .L_64)
.L_64:
        /*002c*/ 	.word	0x00000000
        /*0030*/ 	.short	0x0000
        /*0032*/ 	.short	0x0000
        /*0034*/ 	.byte	0x00, 0xf5, 0x21, 0x00


	//----- nvinfo : EIATTR_SPARSE_MMA_MASK
	.align		4
.L_65:
        /*0038*/ 	.byte	0x03, 0x50
        /*003a*/ 	.short	0x0000


	//----- nvinfo : EIATTR_MAXREG_COUNT
	.align		4
        /*003c*/ 	.byte	0x03, 0x1b
        /*003e*/ 	.short	0x00ff


	//----- nvinfo : EIATTR_MERCURY_ISA_VERSION
	.align		4
        /*0040*/ 	.byte	0x03, 0x5f
        /*0042*/ 	.short	0x0101


	//----- nvinfo : EIATTR_VRC_CTA_INIT_COUNT
	.align		4
        /*0044*/ 	.byte	0x02, 0x4a
	.zero		1
	.zero		1


	//----- nvinfo : EIATTR_EXIT_INSTR_OFFSETS
	.align		4
        /*0048*/ 	.byte	0x04, 0x1c
        /*004a*/ 	.short	(.L_67 - .L_66)


	//   ....[0]....
.L_66:
        /*004c*/ 	.word	0x00000660


	//----- nvinfo : EIATTR_MAX_THREADS
	.align		4
.L_67:
        /*0050*/ 	.byte	0x04, 0x05
        /*0052*/ 	.short	(.L_69 - .L_68)
.L_68:
        /*0054*/ 	.word	0x00000004
        /*0058*/ 	.word	0x00000001
        /*005c*/ 	.word	0x00000001


	//----- nvinfo : EIATTR_CRS_STACK_SIZE
	.align		4
.L_69:
        /*0060*/ 	.byte	0x04, 0x1e
        /*0062*/ 	.short	(.L_71 - .L_70)
.L_70:
        /*0064*/ 	.word	0x00000000


	//----- nvinfo : EIATTR_CBANK_PARAM_SIZE
	.align		4
.L_71:
        /*0068*/ 	.byte	0x03, 0x19
        /*006a*/ 	.short	0x0018


	//----- nvinfo : EIATTR_PARAM_CBANK
	.align		4
        /*006c*/ 	.byte	0x04, 0x0a
        /*006e*/ 	.short	(.L_73 - .L_72)
	.align		4
.L_72:
        /*0070*/ 	.word	index@(.nv.constant0.default_function_kernel_1)
        /*0074*/ 	.short	0x0380
        /*0076*/ 	.short	0x0018


	//----- nvinfo : EIATTR_SW_WAR
	.align		4
.L_73:
        /*0078*/ 	.byte	0x04, 0x36
        /*007a*/ 	.short	(.L_75 - .L_74)
.L_74:
        /*007c*/ 	.word	0x00000008
.L_75:


//--------------------- .nv.callgraph             --------------------------
	.section	.nv.callgraph,"",@"SHT_CUDA_CALLGRAPH"
	.align	4
	.sectionentsize	8
	.align		4
        /*0000*/ 	.word	0x00000000
	.align		4
        /*0004*/ 	.word	0xffffffff
	.align		4
        /*0008*/ 	.word	0x00000000
	.align		4
        /*000c*/ 	.word	0xfffffffe
	.align		4
        /*0010*/ 	.word	0x00000000
	.align		4
        /*0014*/ 	.word	0xfffffffd
	.align		4
        /*0018*/ 	.word	0x00000000
	.align		4
        /*001c*/ 	.word	0xfffffffc


//--------------------- .text.default_function_kernel_2 --------------------------
	.section	.text.default_function_kernel_2,"ax",@progbits
	.align	128
        .global         default_function_kernel_2
        .type           default_function_kernel_2,@function
        .size           default_function_kernel_2,(.L_x_45 - default_function_kernel_2)
        .other          default_function_kernel_2,@"STO_CUDA_ENTRY STV_DEFAULT"
default_function_kernel_2:
.text.default_function_kernel_2:
[----:B------:R-:W-:Y:S01]  /*0000*/  LDC R1, c[0x0][0x37c] ;  /* 0x0000df00ff017b82 */ /* 0x000fe20000000800 */
[----:B------:R-:W0:Y:S07]  /*0010*/  S2R R4, SR_TID.X ;  /* 0x0000000000047919 */ /* 0x000e2e0000002100 */
[----:B------:R-:W1:Y:S02]  /*0020*/  S2UR UR4, SR_CTAID.X ;  /* 0x00000000000479c3 */ /* 0x000e640000002500 */
[----:B-1----:R-:W-:Y:S01]  /*0030*/  USHF.L.U32 UR5, UR4, 0x1, URZ ;  /* 0x0000000104057899 */ /* 0x002fe200080006ff */
[----:B0-----:R-:W-:-:S05]  /*0040*/  SHF.R.U32.HI R0, RZ, 0x3, R4 ;  /* 0x00000003ff007819 */ /* 0x001fca0000011604 */
[----:B------:R-:W-:-:S04]  /*0050*/  LOP3.LUT R0, R0, UR5, RZ, 0xfc, !PT ;  /* 0x0000000500007c12 */ /* 0x000fc8000f8efcff */
[----:B------:R-:W-:-:S13]  /*0060*/  ISETP.GT.U32.AND P0, PT, R0, 0x8, PT ;  /* 0x000000080000780c */ /* 0x000fda0003f04070 */
[----:B------:R-:W-:Y:S05]  /*0070*/  @P0 EXIT ;  /* 0x000000000000094d */ /* 0x000fea0003800000 */
[----:B------:R-:W0:Y:S01]  /*0080*/  LDC.64 R6, c[0x0][0x390] ;  /* 0x0000e400ff067b82 */ /* 0x000e220000000a00 */
[----:B------:R-:W1:Y:S01]  /*0090*/  LDCU.64 UR6, c[0x0][0x358] ;  /* 0x00006b00ff0677ac */ /* 0x000e620008000a00 */
[----:B------:R-:W-:-:S06]  /*00a0*/  USHF.L.U32 UR4, UR4, 0x4, URZ ;  /* 0x0000000404047899 */ /* 0x000fcc00080006ff */
[----:B------:R-:W2:Y:S01]  /*00b0*/  LDC.64 R2, c[0x0][0x388] ;  /* 0x0000e200ff027b82 */ /* 0x000ea20000000a00 */
[----:B------:R-:W-:-:S05]  /*00c0*/  LOP3.LUT R4, R4, UR4, RZ, 0xfc, !PT ;  /* 0x0000000404047c12 */ /* 0x000fca000f8efcff */
[----:B0-----:R-:W-:-:S06]  /*00d0*/  IMAD.WIDE.U32 R6, R4, 0x4, R6 ;  /* 0x0000000404067825 */ /* 0x001fcc00078e0006 */
[----:B-1----:R-:W3:Y:S01]  /*00e0*/  LDG.E.CONSTANT R7, desc[UR6][R6.64] ;  /* 0x0000000606077981 */ /* 0x002ee2000c1e9900 */
[----:B--2---:R-:W-:-:S05]  /*00f0*/  IMAD.WIDE.U32 R2, R4, 0x4, R2 ;  /* 0x0000000404027825 */ /* 0x004fca00078e0002 */
[----:B------:R-:W2:Y:S01]  /*0100*/  LDG.E.CONSTANT R0, desc[UR6][R2.64] ;  /* 0x0000000602007981 */ /* 0x000ea2000c1e9900 */
[----:B------:R-:W-:Y:S01]  /*0110*/  BSSY.RECONVERGENT B0, `(.L_x_0) ;  /* 0x000000c000007945 */ /* 0x000fe20003800200 */
[----:B---3--:R-:W0:Y:S08]  /*0120*/  MUFU.RCP R8, R7 ;  /* 0x0000000700087308 */ /* 0x008e300000001000 */
[----:B--2---:R-:W1:Y:S01]  /*0130*/  FCHK P0, R0, R7 ;  /* 0x0000000700007302 */ /* 0x004e620000000000 */
[----:B0-----:R-:W-:-:S04]  /*0140*/  FFMA R5, -R7, R8, 1 ;  /* 0x3f80000007057423 */ /* 0x001fc80000000108 */
[----:B------:R-:W-:-:S04]  /*0150*/  FFMA R5, R8, R5, R8 ;  /* 0x0000000508057223 */ /* 0x000fc80000000008 */
[----:B------:R-:W-:-:S04]  /*0160*/  FFMA R8, R0, R5, RZ ;  /* 0x0000000500087223 */ /* 0x000fc800000000ff */
[----:B------:R-:W-:-:S04]  /*0170*/  FFMA R9, -R7, R8, R0 ;  /* 0x0000000807097223 */ /* 0x000fc80000000100 */
[----:B------:R-:W-:Y:S01]  /*0180*/  FFMA R5, R5, R9, R8 ;  /* 0x0000000905057223 */ /* 0x000fe20000000008 */
[----:B-1----:R-:W-:Y:S06]  /*0190*/  @!P0 BRA `(.L_x_1) ;  /* 0x00000000000c8947 */ /* 0x002fec0003800000 */
[----:B------:R-:W-:-:S07]  /*01a0*/  MOV R11, 0x1c0 ;  /* 0x000001c0000b7802 */ /* 0x000fce0000000f00 */
[----:B------:R-:W-:Y:S05]  /*01b0*/  CALL.REL.NOINC `($__internal_0_$__cuda_sm3x_div_rn_noftz_f32_slowpath) ;  /* 0x0000000000807944 */ /* 0x000fea0003c00000 */
[----:B------:R-:W-:-:S07]  /*01c0*/  IMAD.MOV.U32 R5, RZ, RZ, R6 ;  /* 0x000000ffff057224 */ /* 0x000fce00078e0006 */
.L_x_1:
[----:B------:R-:W-:Y:S05]  /*01d0*/  BSYNC.RECONVERGENT B0 ;  /* 0x0000000000007941 */ /* 0x000fea0003800200 */
.L_x_0:
[----:B------:R-:W-:Y:S02]  /*01e0*/  IMAD.MOV.U32 R2, RZ, RZ, 0x3f000000 ;  /* 0x3f000000ff027424 */ /* 0x000fe400078e00ff */
[----:B------:R-:W-:-:S04]  /*01f0*/  FMUL R5, R0, R5 ;  /* 0x0000000500057220 */ /* 0x000fc80000400000 */
[C---:B------:R-:W-:Y:S01]  /*0200*/  FFMA R0, |R5|.reuse, -R2, 0.5 ;  /* 0x3f00000005007423 */ /* 0x040fe20000000a02 */
[C---:B------:R-:W-:Y:S02]  /*0210*/  FSETP.NEU.AND P1, PT, |R5|.reuse, 1, PT ;  /* 0x3f8000000500780b */ /* 0x040fe40003f2d200 */
[----:B------:R-:W-:Y:S01]  /*0220*/  FSETP.GT.AND P0, PT, |R5|, 0.56000000238418579102, PT ;  /* 0x3f0f5c290500780b */ /* 0x000fe20003f04200 */
[----:B------:R-:W0:Y:S02]  /*0230*/  MUFU.RSQ R3, R0 ;  /* 0x0000000000037308 */ /* 0x000e240000001400 */
[----:B0-----:R-:W-:Y:S01]  /*0240*/  FMUL R2, R0, R3 ;  /* 0x0000000300027220 */ /* 0x001fe20000400000 */
[----:B------:R-:W-:-:S04]  /*0250*/  FMUL R3, R3, -0.5 ;  /* 0xbf00000003037820 */ /* 0x000fc80000400000 */
[----:B------:R-:W-:-:S04]  /*0260*/  FFMA R3, R2, R3, 0.5 ;  /* 0x3f00000002037423 */ /* 0x000fc80000000003 */
[----:B------:R-:W-:-:S05]  /*0270*/  FFMA R3, R2, R3, R2 ;  /* 0x0000000302037223 */ /* 0x000fca0000000002 */
[----:B------:R-:W-:-:S04]  /*0280*/  FSEL R2, R3, RZ, P1 ;  /* 0x000000ff03027208 */ /* 0x000fc80000800000 */
[----:B------:R-:W-:Y:S01]  /*0290*/  FSEL R6, R2, |R5|, P0 ;  /* 0x4000000502067208 */ /* 0x000fe20000000000 */
[----:B------:R-:W-:-:S04]  /*02a0*/  IMAD.MOV.U32 R2, RZ, RZ, 0x3d4dd2f7 ;  /* 0x3d4dd2f7ff027424 */ /* 0x000fc800078e00ff */
[----:B------:R-:W-:-:S04]  /*02b0*/  FMUL R7, R6, R6 ;  /* 0x0000000606077220 */ /* 0x000fc80000400000 */
[C---:B------:R-:W-:Y:S02]  /*02c0*/  FFMA R0, R7.reuse, R2, 0.018773360177874565125 ;  /* 0x3c99ca9707007423 */ /* 0x040fe40000000002 */
[----:B------:R-:W0:Y:S02]  /*02d0*/  LDC.64 R2, c[0x0][0x380] ;  /* 0x0000e000ff027b82 */ /* 0x000e240000000a00 */
[----:B------:R-:W-:-:S04]  /*02e0*/  FFMA R0, R7, R0, 0.046769052743911743164 ;  /* 0x3d3f90e807007423 */ /* 0x000fc80000000000 */
[----:B------:R-:W-:-:S04]  /*02f0*/  FFMA R0, R7, R0, 0.074823014438152313232 ;  /* 0x3d993ccf07007423 */ /* 0x000fc80000000000 */
[----:B------:R-:W-:-:S04]  /*0300*/  FFMA R0, R7, R0, 0.16667181253433227539 ;  /* 0x3e2aac0407007423 */ /* 0x000fc80000000000 */
[----:B------:R-:W-:-:S04]  /*0310*/  FMUL R7, R7, R0 ;  /* 0x0000000007077220 */ /* 0x000fc80000400000 */
[----:B------:R-:W-:Y:S01]  /*0320*/  FFMA R6, R6, R7, R6 ;  /* 0x0000000706067223 */ /* 0x000fe20000000006 */
[----:B------:R-:W-:-:S03]  /*0330*/  IMAD.MOV.U32 R7, RZ, RZ, 0x3fd774eb ;  /* 0x3fd774ebff077424 */ /* 0x000fc600078e00ff */
[----:B------:R-:W-:-:S04]  /*0340*/  FMUL R0, R6, -2 ;  /* 0xc000000006007820 */ /* 0x000fc80000400000 */
[----:B------:R-:W-:-:S05]  /*0350*/  @P0 FFMA R6, R7, 0.93318945169448852539, R0 ;  /* 0x3f6ee58107060823 */ /* 0x000fca0000000000 */
[C---:B------:R-:W-:Y:S02]  /*0360*/  FSETP.NAN.AND P0, PT, R6.reuse, R6, PT ;  /* 0x000000060600720b */ /* 0x040fe40003f08000 */
[----:B------:R-:W-:Y:S01]  /*0370*/  LOP3.LUT R7, R6, 0x80000000, R5, 0xb8, !PT ;  /* 0x8000000006077812 */ /* 0x000fe200078eb805 */
[----:B0-----:R-:W-:-:S03]  /*0380*/  IMAD.WIDE.U32 R4, R4, 0x4, R2 ;  /* 0x0000000404047825 */ /* 0x001fc600078e0002 */
[----:B------:R-:W-:-:S05]  /*0390*/  FSEL R7, R7, R6, !P0 ;  /* 0x0000000607077208 */ /* 0x000fca0004000000 */
[----:B------:R-:W-:Y:S01]  /*03a0*/  STG.E desc[UR6][R4.64], R7 ;  /* 0x0000000704007986 */ /* 0x000fe2000c101906 */
[----:B------:R-:W-:Y:S05]  /*03b0*/  EXIT ;  /* 0x000000000000794d */ /* 0x000fea0003800000 */
        .weak           $__internal_0_$__cuda_sm3x_div_rn_noftz_f32_slowpath
        .type           $__internal_0_$__cuda_sm3x_div_rn_noftz_f32_slowpath,@function
        .size           $__internal_0_$__cuda_sm3x_div_rn_noftz_f32_slowpath,(.L_x_45 - $__internal_0_$__cuda_sm3x_div_rn_noftz_f32_slowpath)
$__internal_0_$__cuda_sm3x_div_rn_noftz_f32_slowpath:
[----:B------:R-:W-:Y:S01]  /*03c0*/  SHF.R.U32.HI R3, RZ, 0x17, R7 ;  /* 0x00000017ff037819 */ /* 0x000fe20000011607 */
[----:B------:R-:W-:Y:S01]  /*03d0*/  BSSY.RECONVERGENT B1, `(.L_x_2) ;  /* 0x0000064000017945 */ /* 0x000fe20003800200 */
[--C-:B------:R-:W-:Y:S01]  /*03e0*/  SHF.R.U32.HI R2, RZ, 0x17, R0.reuse ;  /* 0x00000017ff027819 */ /* 0x100fe20000011600 */
[----:B------:R-:W-:Y:S01]  /*03f0*/  IMAD.MOV.U32 R6, RZ, RZ, R0 ;  /* 0x000000ffff067224 */ /* 0x000fe200078e0000 */
[----:B------:R-:W-:Y:S02]  /*0400*/  LOP3.LUT R5, R3, 0xff, RZ, 0xc0, !PT ;  /* 0x000000ff03057812 */ /* 0x000fe400078ec0ff */
[----:B------:R-:W-:-:S03]  /*0410*/  LOP3.LUT R2, R2, 0xff, RZ, 0xc0, !PT ;  /* 0x000000ff02027812 */ /* 0x000fc600078ec0ff */
[----:B------:R-:W-:Y:S02]  /*0420*/  VIADD R10, R5, 0xffffffff ;  /* 0xffffffff050a7836 */ /* 0x000fe40000000000 */
[----:B------:R-:W-:-:S03]  /*0430*/  VIADD R9, R2, 0xffffffff ;  /* 0xffffffff02097836 */ /* 0x000fc60000000000 */
[----:B------:R-:W-:-:S04]  /*0440*/  ISETP.GT.U32.AND P0, PT, R10, 0xfd, PT ;  /* 0x000000fd0a00780c */ /* 0x000fc80003f04070 */
[----:B------:R-:W-:-:S13]  /*0450*/  ISETP.GT.U32.OR P0, PT, R9, 0xfd, P0 ;  /* 0x000000fd0900780c */ /* 0x000fda0000704470 */
[----:B------:R-:W-:Y:S01]  /*0460*/  @!P0 IMAD.MOV.U32 R8, RZ, RZ, RZ ;  /* 0x000000ffff088224 */ /* 0x000fe200078e00ff */
[----:B------:R-:W-:Y:S06]  /*0470*/  @!P0 BRA `(.L_x_3) ;  /* 0x0000000000608947 */ /* 0x000fec0003800000 */
[----:B------:R-:W-:Y:S01]  /*0480*/  FSETP.GTU.FTZ.AND P0, PT, |R0|, +INF , PT ;  /* 0x7f8000000000780b */ /* 0x000fe20003f1c200 */
[----:B------:R-:W-:Y:S01]  /*0490*/  IMAD.MOV.U32 R3, RZ, RZ, R7 ;  /* 0x000000ffff037224 */ /* 0x000fe200078e0007 */
[----:B------:R-:W-:-:S04]  /*04a0*/  FSETP.GTU.FTZ.AND P1, PT, |R7|, +INF , PT ;  /* 0x7f8000000700780b */ /* 0x000fc80003f3c200 */
[----:B------:R-:W-:-:S13]  /*04b0*/  PLOP3.LUT P0, PT, P0, P1, PT, 0xf8, 0x8f ;  /* 0x00000000008f781c */ /* 0x000fda0000703f70 */
[----:B------:R-:W-:Y:S05]  /*04c0*/  @P0 BRA `(.L_x_4) ;  /* 0x00000004004c0947 */ /* 0x000fea0003800000 */
[----:B------:R-:W-:-:S13]  /*04d0*/  LOP3.LUT P0, RZ, R7, 0x7fffffff, R6, 0xc8, !PT ;  /* 0x7fffffff07ff7812 */ /* 0x000fda000780c806 */
[----:B------:R-:W-:Y:S05]  /*04e0*/  @!P0 BRA `(.L_x_5) ;  /* 0x00000004003c8947 */ /* 0x000fea0003800000 */
[C---:B------:R-:W-:Y:S02]  /*04f0*/  FSETP.NEU.FTZ.AND P2, PT, |R0|.reuse, +INF , PT ;  /* 0x7f8000000000780b */ /* 0x040fe40003f5d200 */
[----:B------:R-:W-:Y:S02]  /*0500*/  FSETP.NEU.FTZ.AND P1, PT, |R3|, +INF , PT ;  /* 0x7f8000000300780b */ /* 0x000fe40003f3d200 */
[----:B------:R-:W-:-:S11]  /*0510*/  FSETP.NEU.FTZ.AND P0, PT, |R0|, +INF , PT ;  /* 0x7f8000000000780b */ /* 0x000fd60003f1d200 */
[----:B------:R-:W-:Y:S05]  /*0520*/  @!P1 BRA !P2, `(.L_x_5) ;  /* 0x00000004002c9947 */ /* 0x000fea0005000000 */
[----:B------:R-:W-:-:S04]  /*0530*/  LOP3.LUT P2, RZ, R6, 0x7fffffff, RZ, 0xc0, !PT ;  /* 0x7fffffff06ff7812 */ /* 0x000fc8000784c0ff */
[----:B------:R-:W-:-:S13]  /*0540*/  PLOP3.LUT P1, PT, P1, P2, PT, 0x2f, 0xf2 ;  /* 0x0000000000f2781c */ /* 0x000fda0000f24577 */
[----:B------:R-:W-:Y:S05]  /*0550*/  @P1 BRA `(.L_x_6) ;  /* 0x0000000400181947 */ /* 0x000fea0003800000 */
[----:B------:R-:W-:-:S04]  /*0560*/  LOP3.LUT P1, RZ, R7, 0x7fffffff, RZ, 0xc0, !PT ;  /* 0x7fffffff07ff7812 */ /* 0x000fc8000782c0ff */
[----:B------:R-:W-:-:S13]  /*0570*/  PLOP3.LUT P0, PT, P0, P1, PT, 0x2f, 0xf2 ;  /* 0x0000000000f2781c */ /* 0x000fda0000702577 */
[----:B------:R-:W-:Y:S05]  /*0580*/  @P0 BRA `(.L_x_7) ;  /* 0x0000000400000947 */ /* 0x000fea0003800000 */
[----:B------:R-:W-:Y:S02]  /*0590*/  ISETP.GE.AND P0, PT, R9, RZ, PT ;  /* 0x000000ff0900720c */ /* 0x000fe40003f06270 */
[----:B------:R-:W-:-:S11]  /*05a0*/  ISETP.GE.AND P1, PT, R10, RZ, PT ;  /* 0x000000ff0a00720c */ /* 0x000fd60003f26270 */
[----:B------:R-:W-:Y:S02]  /*05b0*/  @P0 IMAD.MOV.U32 R8, RZ, RZ, RZ ;  /* 0x000000ffff080224 */ /* 0x000fe400078e00ff */
[----:B------:R-:W-:Y:S01]  /*05c0*/  @!P0 FFMA R6, R0, 1.84467440737095516160e+19, RZ ;  /* 0x5f80000000068823 */ /* 0x000fe200000000ff */
[----:B------:R-:W-:Y:S02]  /*05d0*/  @!P0 IMAD.MOV.U32 R8, RZ, RZ, -0x40 ;  /* 0xffffffc0ff088424 */ /* 0x000fe400078e00ff */
[----:B------:R-:W-:-:S03]  /*05e0*/  @!P1 FFMA R7, R3, 1.84467440737095516160e+19, RZ ;  /* 0x5f80000003079823 */ /* 0x000fc600000000ff */
[----:B------:R-:W-:-:S07]  /*05f0*/  @!P1 IADD3 R8, PT, PT, R8, 0x40, RZ ;  /* 0x0000004008089810 */ /* 0x000fce0007ffe0ff */
.L_x_3:
[----:B------:R-:W-:Y:S01]  /*0600*/  LEA R10, R5, 0xc0800000, 0x17 ;  /* 0xc0800000050a7811 */ /* 0x000fe200078eb8ff */
[----:B------:R-:W-:Y:S01]  /*0610*/  VIADD R3, R2, 0xffffff81 ;  /* 0xffffff8102037836 */ /* 0x000fe20000000000 */
[----:B------:R-:W-:Y:S03]  /*0620*/  BSSY.RECONVERGENT B2, `(.L_x_8) ;  /* 0x0000035000027945 */ /* 0x000fe60003800200 */
[----:B------:R-:W-:Y:S02]  /*0630*/  IMAD.IADD R10, R7, 0x1, -R10 ;  /* 0x00000001070a7824 */ /* 0x000fe400078e0a0a */
[C---:B------:R-:W-:Y:S01]  /*0640*/  IMAD R2, R3.reuse, -0x800000, R6 ;  /* 0xff80000003027824 */ /* 0x040fe200078e0206 */
[----:B------:R-:W-:Y:S01]  /*0650*/  IADD3 R3, PT, PT, R3, 0x7f, -R5 ;  /* 0x0000007f03037810 */ /* 0x000fe20007ffe805 */
[----:B------:R-:W0:Y:S01]  /*0660*/  MUFU.RCP R7, R10 ;  /* 0x0000000a00077308 */ /* 0x000e220000001000 */
[----:B------:R-:W-:-:S03]  /*0670*/  FADD.FTZ R9, -R10, -RZ ;  /* 0x800000ff0a097221 */ /* 0x000fc60000010100 */
[----:B------:R-:W-:Y:S02]  /*0680*/  IMAD.IADD R3, R3, 0x1, R8 ;  /* 0x0000000103037824 */ /* 0x000fe400078e0208 */
[----:B0-----:R-:W-:-:S04]  /*0690*/  FFMA R12, R7, R9, 1 ;  /* 0x3f800000070c7423 */ /* 0x001fc80000000009 */
[----:B------:R-:W-:-:S04]  /*06a0*/  FFMA R13, R7, R12, R7 ;  /* 0x0000000c070d7223 */ /* 0x000fc80000000007 */
[----:B------:R-:W-:-:S04]  /*06b0*/  FFMA R6, R2, R13, RZ ;  /* 0x0000000d02067223 */ /* 0x000fc800000000ff */
[----:B------:R-:W-:-:S04]  /*06c0*/  FFMA R7, R9, R6, R2 ;  /* 0x0000000609077223 */ /* 0x000fc80000000002 */
[----:B------:R-:W-:-:S04]  /*06d0*/  FFMA R12, R13, R7, R6 ;  /* 0x000000070d0c7223 */ /* 0x000fc80000000006 */
[----:B------:R-:W-:-:S04]  /*06e0*/  FFMA R9, R9, R12, R2 ;  /* 0x0000000c09097223 */ /* 0x000fc80000000002 */
[----:B------:R-:W-:-:S05]  /*06f0*/  FFMA R6, R13, R9, R12 ;  /* 0x000000090d067223 */ /* 0x000fca000000000c */
[----:B------:R-:W-:-:S04]  /*0700*/  SHF.R.U32.HI R2, RZ, 0x17, R6 ;  /* 0x00000017ff027819 */ /* 0x000fc80000011606 */
[----:B------:R-:W-:-:S05]  /*0710*/  LOP3.LUT R2, R2, 0xff, RZ, 0xc0, !PT ;  /* 0x000000ff02027812 */ /* 0x000fca00078ec0ff */
[----:B------:R-:W-:-:S04]  /*0720*/  IMAD.IADD R7, R2, 0x1, R3 ;  /* 0x0000000102077824 */ /* 0x000fc800078e0203 */
[----:B------:R-:W-:-:S05]  /*0730*/  VIADD R2, R7, 0xffffffff ;  /* 0xffffffff07027836 */ /* 0x000fca0000000000 */
[----:B------:R-:W-:-:S13]  /*0740*/  ISETP.GE.U32.AND P0, PT, R2, 0xfe, PT ;  /* 0x000000fe0200780c */ /* 0x000fda0003f06070 */
[----:B------:R-:W-:Y:S05]  /*0750*/  @!P0 BRA `(.L_x_9) ;  /* 0x0000000000808947 */ /* 0x000fea0003800000 */
[----:B------:R-:W-:-:S13]  /*0760*/  ISETP.GT.AND P0, PT, R7, 0xfe, PT ;  /* 0x000000fe0700780c */ /* 0x000fda0003f04270 */
[----:B------:R-:W-:Y:S05]  /*0770*/  @P0 BRA `(.L_x_10) ;  /* 0x00000000006c0947 */ /* 0x000fea0003800000 */
[----:B------:R-:W-:-:S13]  /*0780*/  ISETP.GE.AND P0, PT, R7, 0x1, PT ;  /* 0x000000010700780c */ /* 0x000fda0003f06270 */
[----:B------:R-:W-:Y:S05]  /*0790*/  @P0 BRA `(.L_x_11) ;  /* 0x0000000000740947 */ /* 0x000fea0003800000 */
[----:B------:R-:W-:Y:S02]  /*07a0*/  ISETP.GE.AND P0, PT, R7, -0x18, PT ;  /* 0xffffffe80700780c */ /* 0x000fe40003f06270 */
[----:B------:R-:W-:-:S11]  /*07b0*/  LOP3.LUT R6, R6, 0x80000000, RZ, 0xc0, !PT ;  /* 0x8000000006067812 */ /* 0x000fd600078ec0ff */
[----:B------:R-:W-:Y:S05]  /*07c0*/  @!P0 BRA `(.L_x_11) ;  /* 0x0000000000688947 */ /* 0x000fea0003800000 */
[-CC-:B------:R-:W-:Y:S01]  /*07d0*/  FFMA.RZ R2, R13, R9.reuse, R12.reuse ;  /* 0x000000090d027223 */ /* 0x180fe2000000c00c */
[----:B------:R-:W-:Y:S02]  /*07e0*/  VIADD R8, R7, 0x20 ;  /* 0x0000002007087836 */ /* 0x000fe40000000000 */
[-CC-:B------:R-:W-:Y:S01]  /*07f0*/  FFMA.RM R3, R13, R9.reuse, R12.reuse ;  /* 0x000000090d037223 */ /* 0x180fe2000000400c */
[----:B------:R-:W-:Y:S02]  /*0800*/  ISETP.NE.AND P2, PT, R7, RZ, PT ;  /* 0x000000ff0700720c */ /* 0x000fe40003f45270 */
[----:B------:R-:W-:Y:S01]  /*0810*/  LOP3.LUT R5, R2, 0x7fffff, RZ, 0xc0, !PT ;  /* 0x007fffff02057812 */ /* 0x000fe200078ec0ff */
[----:B------:R-:W-:Y:S01]  /*0820*/  FFMA.RP R2, R13, R9, R12 ;  /* 0x000000090d027223 */ /* 0x000fe2000000800c */
[----:B------:R-:W-:Y:S02]  /*0830*/  ISETP.NE.AND P1, PT, R7, RZ, PT ;  /* 0x000000ff0700720c */ /* 0x000fe40003f25270 */
[----:B------:R-:W-:-:S02]  /*0840*/  LOP3.LUT R5, R5, 0x800000, RZ, 0xfc, !PT ;  /* 0x0080000005057812 */ /* 0x000fc400078efcff */
[----:B------:R-:W-:Y:S02]  /*0850*/  IADD3 R7, PT, PT, -R7, RZ, RZ ;  /* 0x000000ff07077210 */ /* 0x000fe40007ffe1ff */
[----:B------:R-:W-:Y:S02]  /*0860*/  SHF.L.U32 R8, R5, R8, RZ ;  /* 0x0000000805087219 */ /* 0x000fe400000006ff */
[----:B------:R-:W-:Y:S02]  /*0870*/  FSETP.NEU.FTZ.AND P0, PT, R2, R3, PT ;  /* 0x000000030200720b */ /* 0x000fe40003f1d000 */
[----:B------:R-:W-:Y:S02]  /*0880*/  SEL R2, R7, RZ, P2 ;  /* 0x000000ff07027207 */ /* 0x000fe40001000000 */
[----:B------:R-:W-:Y:S02]  /*0890*/  ISETP.NE.AND P1, PT, R8, RZ, P1 ;  /* 0x000000ff0800720c */ /* 0x000fe40000f25270 */
[----:B------:R-:W-:-:S02]  /*08a0*/  SHF.R.U32.HI R2, RZ, R2, R5 ;  /* 0x00000002ff027219 */ /* 0x000fc40000011605 */
[----:B------:R-:W-:Y:S02]  /*08b0*/  PLOP3.LUT P0, PT, P0, P1, PT, 0xf8, 0x8f ;  /* 0x00000000008f781c */ /* 0x000fe40000703f70 */
[----:B------:R-:W-:Y:S02]  /*08c0*/  SHF.R.U32.HI R8, RZ, 0x1, R2 ;  /* 0x00000001ff087819 */ /* 0x000fe40000011602 */
[----:B------:R-:W-:-:S04]  /*08d0*/  SEL R3, RZ, 0x1, !P0 ;  /* 0x00000001ff037807 */ /* 0x000fc80004000000 */
[----:B------:R-:W-:-:S04]  /*08e0*/  LOP3.LUT R3, R3, 0x1, R8, 0xf8, !PT ;  /* 0x0000000103037812 */ /* 0x000fc800078ef808 */
[----:B------:R-:W-:-:S05]  /*08f0*/  LOP3.LUT R3, R3, R2, RZ, 0xc0, !PT ;  /* 0x0000000203037212 */ /* 0x000fca00078ec0ff */
[----:B------:R-:W-:-:S05]  /*0900*/  IMAD.IADD R3, R8, 0x1, R3 ;  /* 0x0000000108037824 */ /* 0x000fca00078e0203 */
[----:B------:R-:W-:Y:S01]  /*0910*/  LOP3.LUT R6, R3, R6, RZ, 0xfc, !PT ;  /* 0x0000000603067212 */ /* 0x000fe200078efcff */
[----:B------:R-:W-:Y:S06]  /*0920*/  BRA `(.L_x_11) ;  /* 0x0000000000107947 */ /* 0x000fec0003800000 */
.L_x_10:
[----:B------:R-:W-:-:S04]  /*0930*/  LOP3.LUT R6, R6, 0x80000000, RZ, 0xc0, !PT ;  /* 0x8000000006067812 */ /* 0x000fc800078ec0ff */
[----:B------:R-:W-:Y:S01]  /*0940*/  LOP3.LUT R6, R6, 0x7f800000, RZ, 0xfc, !PT ;  /* 0x7f80000006067812 */ /* 0x000fe200078efcff */
[----:B------:R-:W-:Y:S06]  /*0950*/  BRA `(.L_x_11) ;  /* 0x0000000000047947 */ /* 0x000fec0003800000 */
.L_x_9:
[----:B------:R-:W-:-:S07]  /*0960*/  IMAD R6, R3, 0x800000, R6 ;  /* 0x0080000003067824 */ /* 0x000fce00078e0206 */
.L_x_11:
[----:B------:R-:W-:Y:S05]  /*0970*/  BSYNC.RECONVERGENT B2 ;  /* 0x0000000000027941 */ /* 0x000fea0003800200 */
.L_x_8:
[----:B------:R-:W-:Y:S05]  /*0980*/  BRA `(.L_x_12) ;  /* 0x0000000000207947 */ /* 0x000fea0003800000 */
.L_x_7:
[----:B------:R-:W-:-:S04]  /*0990*/  LOP3.LUT R6, R7, 0x80000000, R6, 0x48, !PT ;  /* 0x8000000007067812 */ /* 0x000fc800078e4806 */
[----:B------:R-:W-:Y:S01]  /*09a0*/  LOP3.LUT R6, R6, 0x7f800000, RZ, 0xfc, !PT ;  /* 0x7f80000006067812 */ /* 0x000fe200078efcff */
[----:B------:R-:W-:Y:S06]  /*09b0*/  BRA `(.L_x_12) ;  /* 0x0000000000147947 */ /* 0x000fec0003800000 */
.L_x_6:
[----:B------:R-:W-:Y:S01]  /*09c0*/  LOP3.LUT R6, R7, 0x80000000, R6, 0x48, !PT ;  /* 0x8000000007067812 */ /* 0x000fe200078e4806 */
[----:B------:R-:W-:Y:S06]  /*09d0*/  BRA `(.L_x_12) ;  /* 0x00000000000c7947 */ /* 0x000fec0003800000 */
.L_x_5:
[----:B------:R-:W0:Y:S01]  /*09e0*/  MUFU.RSQ R6, -QNAN ;  /* 0xffc0000000067908 */ /* 0x000e220000001400 */
[----:B------:R-:W-:Y:S05]  /*09f0*/  BRA `(.L_x_12) ;  /* 0x0000000000047947 */ /* 0x000fea0003800000 */
.L_x_4:
[----:B------:R-:W-:-:S07]  /*0a00*/  FADD.FTZ R6, R0, R3 ;  /* 0x0000000300067221 */ /* 0x000fce0000010000 */
.L_x_12:
[----:B------:R-:W-:Y:S05]  /*0a10*/  BSYNC.RECONVERGENT B1 ;  /* 0x0000000000017941 */ /* 0x000fea0003800200 */
.L_x_2:
[----:B------:R-:W-:Y:S02]  /*0a20*/  IMAD.MOV.U32 R2, RZ, RZ, R11 ;  /* 0x000000ffff027224 */ /* 0x000fe400078e000b */
[----:B------:R-:W-:-:S04]  /*0a30*/  IMAD.MOV.U32 R3, RZ, RZ, 0x0 ;  /* 0x00000000ff037424 */ /* 0x000fc800078e00ff */
[----:B0-----:R-:W-:Y:S05]  /*0a40*/  RET.REL.NODEC R2 `(default_function_kernel_2) ;  /* 0xfffffff4026c7950 */ /* 0x001fea0003c3ffff */
.L_x_13:
[----:B------:R-:W-:-:S00]  /*0a50*/  BRA `(.L_x_13) ;  /* 0xfffffffc00fc7947 */ /* 0x000fc0000383ffff */
[----:B------:R-:W-:-:S00]  /*0a60*/  NOP ;  /* 0x0000000000007918 */ /* 0x000fc00000000000 */
        /* <DEDUP_REMOVED lines=9> */
.L_x_45:


//--------------------- .text.default_function_kernel --------------------------
	.section	.text.default_function_kernel,"ax",@progbits
	.align	128
        .global         default_function_kernel
        .type           default_function_kernel,@function
        .size           default_function_kernel,(.L_x_48 - default_function_kernel)
        .other          default_function_kernel,@"STO_CUDA_ENTRY STV_DEFAULT"
default_function_kernel:
.text.default_function_kernel:
[----:B------:R-:W-:Y:S01]  /*0000*/  LDC R1, c[0x0][0x37c] ;  /* 0x0000df00ff017b82 */ /* 0x000fe20000000800 */
[----:B------:R-:W0:Y:S07]  /*0010*/  S2R R7, SR_TID.X ;  /* 0x0000000000077919 */ /* 0x000e2e0000002100 */
[----:B------:R-:W1:Y:S01]  /*0020*/  S2UR UR4, SR_CTAID.X ;  /* 0x00000000000479c3 */ /* 0x000e620000002500 */
[----:B------:R-:W2:Y:S07]  /*0030*/  LDCU.64 UR6, c[0x0][0x358] ;  /* 0x00006b00ff0677ac */ /* 0x000eae0008000a00 */
[----:B------:R-:W3:Y:S08]  /*0040*/  LDC.64 R4, c[0x0][0x390] ;  /* 0x0000e400ff047b82 */ /* 0x000ef00000000a00 */
[----:B------:R-:W4:Y:S01]  /*0050*/  LDC.64 R2, c[0x0][0x388] ;  /* 0x0000e200ff027b82 */ /* 0x000f220000000a00 */
[----:B-1----:R-:W-:-:S06]  /*0060*/  USHF.L.U32 UR4, UR4, 0x3, URZ ;  /* 0x0000000304047899 */ /* 0x002fcc00080006ff */
[----:B0-----:R-:W-:-:S05]  /*0070*/  LOP3.LUT R7, R7, UR4, RZ, 0xfc, !PT ;  /* 0x0000000407077c12 */ /* 0x001fca000f8efcff */
[----:B---3--:R-:W-:-:S04]  /*0080*/  IMAD.WIDE.U32 R4, R7, 0x4, R4 ;  /* 0x0000000407047825 */ /* 0x008fc800078e0004 */
[----:B----4-:R-:W-:Y:S02]  /*0090*/  IMAD.WIDE.U32 R2, R7, 0x4, R2 ;  /* 0x0000000407027825 */ /* 0x010fe400078e0002 */
[----:B--2---:R-:W2:Y:S04]  /*00a0*/  LDG.E.CONSTANT R5, desc[UR6][R4.64] ;  /* 0x0000000604057981 */ /* 0x004ea8000c1e9900 */
[----:B------:R-:W2:Y:S01]  /*00b0*/  LDG.E.CONSTANT R0, desc[UR6][R2.64] ;  /* 0x0000000602007981 */ /* 0x000ea2000c1e9900 */
[----:B------:R-:W-:Y:S01]  /*00c0*/  BSSY.RECONVERGENT B0, `(.L_x_14) ;  /* 0x0000043000007945 */ /* 0x000fe20003800200 */
[C---:B--2---:R-:W-:Y:S01]  /*00d0*/  FSETP.GEU.AND P0, PT, |R0|.reuse, |R5|, PT ;  /* 0x400000050000720b */ /* 0x044fe20003f0e200 */
[----:B------:R-:W-:-:S12]  /*00e0*/  FADD R6, |R0|, -RZ ;  /* 0x800000ff00067221 */ /* 0x000fd80000000200 */
[----:B------:R-:W-:Y:S05]  /*00f0*/  @!P0 BRA `(.L_x_15) ;  /* 0x0000000000fc8947 */ /* 0x000fea0003800000 */
[----:B------:R-:W-:-:S05]  /*0100*/  FMUL R3, |R5|, 8388608 ;  /* 0x4b00000005037820 */ /* 0x000fca0000400200 */
[----:B------:R-:W-:-:S13]  /*0110*/  FSETP.GTU.AND P0, PT, R6, R3, PT ;  /* 0x000000030600720b */ /* 0x000fda0003f0c000 */
[----:B------:R-:W-:Y:S05]  /*0120*/  @P0 BRA `(.L_x_16) ;  /* 0x0000000000780947 */ /* 0x000fea0003800000 */
[C---:B------:R-:W-:Y:S01]  /*0130*/  FMUL R2, |R5|.reuse, 16777216 ;  /* 0x4b80000005027820 */ /* 0x040fe20000400200 */
[C---:B------:R-:W-:Y:S01]  /*0140*/  FSETP.GEU.AND P0, PT, |R5|.reuse, 1.175494350822287508e-38, PT ;  /* 0x008000000500780b */ /* 0x040fe20003f0e200 */
[----:B------:R-:W-:Y:S01]  /*0150*/  FMUL R3, R6, 16777216 ;  /* 0x4b80000006037820 */ /* 0x000fe20000400000 */
[----:B------:R-:W-:Y:S01]  /*0160*/  FADD R4, |R5|, -RZ ;  /* 0x800000ff05047221 */ /* 0x000fe20000000200 */
[----:B------:R-:W-:Y:S01]  /*0170*/  BSSY.RECONVERGENT B1, `(.L_x_17) ;  /* 0x0000017000017945 */ /* 0x000fe20003800200 */
[----:B------:R-:W-:Y:S02]  /*0180*/  FSEL R2, R2, |R5|, !P0 ;  /* 0x4000000502027208 */ /* 0x000fe40004000000 */
[----:B------:R-:W-:-:S04]  /*0190*/  FSEL R3, R3, R6, !P0 ;  /* 0x0000000603037208 */ /* 0x000fc80004000000 */
[----:B------:R-:W0:Y:S02]  /*01a0*/  MUFU.RCP R2, R2 ;  /* 0x0000000200027308 */ /* 0x000e240000001000 */
[----:B0-----:R-:W-:-:S06]  /*01b0*/  FMUL R3, R2, R3 ;  /* 0x0000000302037220 */ /* 0x001fcc0000400000 */
[----:B------:R-:W0:Y:S02]  /*01c0*/  FRND.TRUNC R3, R3 ;  /* 0x0000000300037307 */ /* 0x000e24000020d000 */
[----:B0-----:R-:W-:-:S05]  /*01d0*/  FFMA R8, -|R5|, R3, R6 ;  /* 0x0000000305087223 */ /* 0x001fca0000000306 */
[----:B------:R-:W-:-:S13]  /*01e0*/  ISETP.GE.U32.AND P0, PT, R8, R4, PT ;  /* 0x000000040800720c */ /* 0x000fda0003f06070 */
[----:B------:R-:W-:Y:S05]  /*01f0*/  @!P0 BRA `(.L_x_18) ;  /* 0x0000000000388947 */ /* 0x000fea0003800000 */
[----:B------:R-:W-:-:S04]  /*0200*/  ISETP.GE.U32.AND P0, PT, R8, -0x7fffffff, PT ;  /* 0x800000010800780c */ /* 0x000fc80003f06070 */
[----:B------:R-:W-:-:S09]  /*0210*/  FSETP.GEU.OR P1, PT, R8, -|R5|, !P0 ;  /* 0xc00000050800720b */ /* 0x000fd2000472e400 */
[----:B------:R-:W-:-:S04]  /*0220*/  @P0 FADD R2, R3, -1 ;  /* 0xbf80000003020421 */ /* 0x000fc80000000000 */
[----:B------:R-:W-:-:S04]  /*0230*/  @!P1 FADD R2, R2, -1 ;  /* 0xbf80000002029421 */ /* 0x000fc80000000000 */
[----:B------:R-:W-:Y:S01]  /*0240*/  @P0 IMAD.MOV.U32 R3, RZ, RZ, R2 ;  /* 0x000000ffff030224 */ /* 0x000fe200078e0002 */
[----:B------:R-:W-:Y:S06]  /*0250*/  @P0 BRA `(.L_x_18) ;  /* 0x0000000000200947 */ /* 0x000fec0003800000 */
[----:B------:R-:W-:Y:S01]  /*0260*/  FADD R2, |R5|, |R5| ;  /* 0x4000000505027221 */ /* 0x000fe20000000200 */
[----:B------:R-:W-:-:S04]  /*0270*/  FADD R3, R3, 1 ;  /* 0x3f80000003037421 */ /* 0x000fc80000000000 */
[----:B------:R-:W-:-:S13]  /*0280*/  FSETP.GE.AND P0, PT, R8, R2, PT ;  /* 0x000000020800720b */ /* 0x000fda0003f06000 */
[----:B------:R-:W-:-:S05]  /*0290*/  @P0 FFMA R2, |R5|, -3, R8 ;  /* 0xc040000005020823 */ /* 0x000fca0000000208 */
[----:B------:R-:W-:Y:S01]  /*02a0*/  FSETP.GE.AND P1, PT, R2, RZ, P0 ;  /* 0x000000ff0200720b */ /* 0x000fe20000726000 */
[----:B------:R-:W-:-:S12]  /*02b0*/  @P0 FADD R2, R3, 1 ;  /* 0x3f80000003020421 */ /* 0x000fd80000000000 */
[----:B------:R-:W-:-:S04]  /*02c0*/  @P1 FADD R2, R2, 1 ;  /* 0x3f80000002021421 */ /* 0x000fc80000000000 */
[----:B------:R-:W-:-:S07]  /*02d0*/  @P0 IMAD.MOV.U32 R3, RZ, RZ, R2 ;  /* 0x000000ffff030224 */ /* 0x000fce00078e0002 */
.L_x_18:
[----:B------:R-:W-:Y:S05]  /*02e0*/  BSYNC.RECONVERGENT B1 ;  /* 0x0000000000017941 */ /* 0x000fea0003800200 */
.L_x_17:
[----:B------:R-:W-:Y:S01]  /*02f0*/  FFMA R6, -|R5|, R3, R6 ;  /* 0x0000000305067223 */ /* 0x000fe20000000306 */
[----:B------:R-:W-:Y:S06]  /*0300*/  BRA `(.L_x_15) ;  /* 0x0000000000787947 */ /* 0x000fec0003800000 */
.L_x_16:
[----:B------:R-:W-:Y:S01]  /*0310*/  LOP3.LUT R9, R3, 0xff800000, RZ, 0xc0, !PT ;  /* 0xff80000003097812 */ /* 0x000fe200078ec0ff */
[----:B------:R-:W-:Y:S01]  /*0320*/  BSSY.RECONVERGENT B1, `(.L_x_19) ;  /* 0x000001a000017945 */ /* 0x000fe20003800200 */
[C---:B------:R-:W-:Y:S02]  /*0330*/  ISETP.GT.U32.AND P0, PT, R6.reuse, 0x7f7fffff, PT ;  /* 0x7f7fffff0600780c */ /* 0x040fe40003f04070 */
[C---:B------:R-:W-:Y:S02]  /*0340*/  IADD3 R2, PT, PT, R6.reuse, 0xb800000, -R9 ;  /* 0x0b80000006027810 */ /* 0x040fe40007ffe809 */
[----:B------:R-:W-:Y:S02]  /*0350*/  LOP3.LUT R6, R6, 0x7fffff, RZ, 0xc0, !PT ;  /* 0x007fffff06067812 */ /* 0x000fe400078ec0ff */
[----:B------:R-:W-:Y:S02]  /*0360*/  LOP3.LUT P1, R2, R2, 0xff800000, RZ, 0xc0, !PT ;  /* 0xff80000002027812 */ /* 0x000fe4000782c0ff */
[----:B------:R-:W-:-:S02]  /*0370*/  FSETP.GT.AND P2, PT, |R5|, RZ, PT ;  /* 0x000000ff0500720b */ /* 0x000fc40003f44200 */
[----:B------:R-:W-:Y:S02]  /*0380*/  FSEL R9, R9, +QNAN , !P0 ;  /* 0x7fffffff09097808 */ /* 0x000fe40004000000 */
[----:B------:R-:W-:Y:S02]  /*0390*/  LOP3.LUT R6, R6, 0x3f800000, RZ, 0xfc, !PT ;  /* 0x3f80000006067812 */ /* 0x000fe400078efcff */
[----:B------:R-:W-:-:S05]  /*03a0*/  FSEL R10, R9, +QNAN , P2 ;  /* 0x7fffffff090a7808 */ /* 0x000fca0001000000 */
[----:B------:R-:W-:Y:S05]  /*03b0*/  @!P1 BRA `(.L_x_20) ;  /* 0x0000000000409947 */ /* 0x000fea0003800000 */
[----:B------:R-:W-:-:S04]  /*03c0*/  LOP3.LUT R3, R3, 0x7fffff, RZ, 0xc0, !PT ;  /* 0x007fffff03037812 */ /* 0x000fc800078ec0ff */
[----:B------:R-:W-:-:S04]  /*03d0*/  LOP3.LUT R3, R3, 0x3f800000, RZ, 0xfc, !PT ;  /* 0x3f80000003037812 */ /* 0x000fc800078efcff */
[----:B------:R0:W1:Y:S03]  /*03e0*/  MUFU.RCP R4, R3 ;  /* 0x0000000300047308 */ /* 0x0000660000001000 */
.L_x_21:
[----:B------:R-:W-:-:S04]  /*03f0*/  VIMNMX.U32 R5, PT, PT, R2, 0xb800000, PT ;  /* 0x0b80000002057848 */ /* 0x000fc80003fe0000 */
[----:B------:R-:W-:Y:S01]  /*0400*/  IADD3 R6, PT, PT, R5, R6, RZ ;  /* 0x0000000605067210 */ /* 0x000fe20007ffe0ff */
[----:B------:R-:W-:-:S04]  /*0410*/  IMAD.IADD R2, R2, 0x1, -R5 ;  /* 0x0000000102027824 */ /* 0x000fc800078e0a05 */
[----:B-1----:R-:W-:Y:S01]  /*0420*/  FMUL R9, R4, R6 ;  /* 0x0000000604097220 */ /* 0x002fe20000400000 */
[----:B------:R-:W-:-:S03]  /*0430*/  ISETP.NE.AND P1, PT, R2, RZ, PT ;  /* 0x000000ff0200720c */ /* 0x000fc60003f25270 */
[----:B------:R-:W-:-:S04]  /*0440*/  FFMA R8, -R3, R9, R6 ;  /* 0x0000000903087223 */ /* 0x000fc80000000106 */
[----:B------:R-:W-:-:S04]  /*0450*/  FFMA R9, R4, R8, R9 ;  /* 0x0000000804097223 */ /* 0x000fc80000000009 */
[----:B------:R-:W-:-:S04]  /*0460*/  FFMA R8, -R3, R9, R6 ;  /* 0x0000000903087223 */ /* 0x000fc80000000106 */
[----:B------:R-:W-:-:S06]  /*0470*/  FFMA.RZ R8, R4, R8, R9 ;  /* 0x0000000804087223 */ /* 0x000fcc000000c009 */
[----:B------:R-:W1:Y:S02]  /*0480*/  FRND.TRUNC R8, R8 ;  /* 0x0000000800087307 */ /* 0x000e64000020d000 */
[----:B-1----:R-:W-:-:S05]  /*0490*/  FFMA R6, -R3, R8, R6 ;  /* 0x0000000803067223 */ /* 0x002fca0000000106 */
[----:B------:R-:W-:-:S13]  /*04a0*/  ISETP.NE.AND P0, PT, R6, RZ, PT ;  /* 0x000000ff0600720c */ /* 0x000fda0003f05270 */
[----:B------:R-:W-:Y:S05]  /*04b0*/  @P0 BRA P1, `(.L_x_21) ;  /* 0xfffffffc00cc0947 */ /* 0x000fea000083ffff */
.L_x_20:
[----:B------:R-:W-:Y:S05]  /*04c0*/  BSYNC.RECONVERGENT B1 ;  /* 0x0000000000017941 */ /* 0x000fea0003800200 */
.L_x_19:
[----:B0-----:R-:W-:-:S04]  /*04d0*/  FMUL R3, R6, 1.1920928955078125e-07 ;  /* 0x3400000006037820 */ /* 0x001fc80000400000 */
[----:B------:R-:W-:-:S07]  /*04e0*/  FMUL R6, R10, R3 ;  /* 0x000000030a067220 */ /* 0x000fce0000400000 */
.L_x_15:
[----:B------:R-:W-:Y:S05]  /*04f0*/  BSYNC.RECONVERGENT B0 ;  /* 0x0000000000007941 */ /* 0x000fea0003800200 */
.L_x_14:
[----:B------:R-:W0:Y:S01]  /*0500*/  LDC.64 R2, c[0x0][0x380] ;  /* 0x0000e000ff027b82 */ /* 0x000e220000000a00 */
[C---:B------:R-:W-:Y:S02]  /*0510*/  FSETP.NAN.AND P0, PT, |R6|.reuse, |R6|, PT ;  /* 0x400000060600720b */ /* 0x040fe40003f08200 */
[----:B------:R-:W-:-:S04]  /*0520*/  LOP3.LUT R5, R6, 0x80000000, R0, 0xb8, !PT ;  /* 0x8000000006057812 */ /* 0x000fc800078eb800 */
[----:B------:R-:W-:Y:S01]  /*0530*/  FSEL R5, R6, R5, P0 ;  /* 0x0000000506057208 */ /* 0x000fe20000000000 */
[----:B0-----:R-:W-:-:S05]  /*0540*/  IMAD.WIDE.U32 R2, R7, 0x4, R2 ;  /* 0x0000000407027825 */ /* 0x001fca00078e0002 */
[----:B------:R-:W-:Y:S01]  /*0550*/  STG.E desc[UR6][R2.64], R5 ;  /* 0x0000000502007986 */ /* 0x000fe2000c101906 */
[----:B------:R-:W-:Y:S05]  /*0560*/  EXIT ;  /* 0x000000000000794d */ /* 0x000fea0003800000 */
.L_x_22:
        /* <DEDUP_REMOVED lines=9> */
.L_x_48:


//--------------------- .text.default_function_kernel_1 --------------------------
	.section	.text.default_function_kernel_1,"ax",@progbits
	.align	128
        .global         default_function_kernel_1
        .type           default_function_kernel_1,@function
        .size           default_function_kernel_1,(.L_x_46 - default_function_kernel_1)
        .other          default_function_kernel_1,@"STO_CUDA_ENTRY STV_DEFAULT"
default_function_kernel_1:
.text.default_function_kernel_1:
        /* <DEDUP_REMOVED lines=8> */
[----:B---3--:R-:W-:-:S06]  /*0080*/  IMAD.WIDE.U32 R6, R4, 0x4, R6 ;  /* 0x0000000404067825 */ /* 0x008fcc00078e0006 */
[----:B--2---:R-:W2:Y:S01]  /*0090*/  LDG.E.CONSTANT R7, desc[UR6][R6.64] ;  /* 0x0000000606077981 */ /* 0x004ea2000c1e9900 */
[----:B----4-:R-:W-:-:S05]  /*00a0*/  IMAD.WIDE.U32 R2, R4, 0x4, R2 ;  /* 0x0000000404027825 */ /* 0x010fca00078e0002 */
[----:B------:R-:W3:Y:S01]  /*00b0*/  LDG.E.CONSTANT R0, desc[UR6][R2.64] ;  /* 0x0000000602007981 */ /* 0x000ee2000c1e9900 */
[----:B------:R-:W-:Y:S01]  /*00c0*/  BSSY.RECONVERGENT B0, `(.L_x_23) ;  /* 0x000000c000007945 */ /* 0x000fe20003800200 */
[----:B--2---:R-:W0:Y:S08]  /*00d0*/  MUFU.RCP R8, R7 ;  /* 0x0000000700087308 */ /* 0x004e300000001000 */
[----:B---3--:R-:W1:Y:S01]  /*00e0*/  FCHK P0, R0, R7 ;  /* 0x0000000700007302 */ /* 0x008e620000000000 */
[----:B0-----:R-:W-:-:S04]  /*00f0*/  FFMA R5, -R7, R8, 1 ;  /* 0x3f80000007057423 */ /* 0x001fc80000000108 */
[----:B------:R-:W-:-:S04]  /*0100*/  FFMA R5, R8, R5, R8 ;  /* 0x0000000508057223 */ /* 0x000fc80000000008 */
[----:B------:R-:W-:-:S04]  /*0110*/  FFMA R8, R0, R5, RZ ;  /* 0x0000000500087223 */ /* 0x000fc800000000ff */
[----:B------:R-:W-:-:S04]  /*0120*/  FFMA R9, -R7, R8, R0 ;  /* 0x0000000807097223 */ /* 0x000fc80000000100 */
[----:B------:R-:W-:Y:S01]  /*0130*/  FFMA R5, R5, R9, R8 ;  /* 0x0000000905057223 */ /* 0x000fe20000000008 */
[----:B-1----:R-:W-:Y:S06]  /*0140*/  @!P0 BRA `(.L_x_24) ;  /* 0x00000000000c8947 */ /* 0x002fec0003800000 */
[----:B------:R-:W-:-:S07]  /*0150*/  MOV R11, 0x170 ;  /* 0x00000170000b7802 */ /* 0x000fce0000000f00 */
[----:B------:R-:W-:Y:S05]  /*0160*/  CALL.REL.NOINC `($__internal_1_$__cuda_sm3x_div_rn_noftz_f32_slowpath) ;  /* 0x0000000400407944 */ /* 0x000fea0003c00000 */
[----:B------:R-:W-:-:S07]  /*0170*/  IMAD.MOV.U32 R5, RZ, RZ, R6 ;  /* 0x000000ffff057224 */ /* 0x000fce00078e0006 */
.L_x_24:
[----:B------:R-:W-:Y:S05]  /*0180*/  BSYNC.RECONVERGENT B0 ;  /* 0x0000000000007941 */ /* 0x000fea0003800200 */
.L_x_23:
[----:B------:R-:W-:Y:S01]  /*0190*/  FMUL R10, R0, R5 ;  /* 0x00000005000a7220 */ /* 0x000fe20000400000 */
[----:B------:R-:W-:Y:S03]  /*01a0*/  BSSY.RECONVERGENT B0, `(.L_x_25) ;  /* 0x0000045000007945 */ /* 0x000fe60003800200 */
[C---:B------:R-:W-:Y:S01]  /*01b0*/  FADD R5, |R10|.reuse, -RZ ;  /* 0x800000ff0a057221 */ /* 0x040fe20000000200 */
[----:B------:R-:W-:-:S13]  /*01c0*/  FSETP.GEU.AND P0, PT, |R10|, |R0|, PT ;  /* 0x400000000a00720b */ /* 0x000fda0003f0e200 */
        /* <DEDUP_REMOVED lines=31> */
.L_x_29:
[----:B------:R-:W-:Y:S05]  /*03c0*/  BSYNC.RECONVERGENT B1 ;  /* 0x0000000000017941 */ /* 0x000fea0003800200 */
.L_x_28:
[----:B------:R-:W-:Y:S01]  /*03d0*/  FFMA R5, -|R0|, R2, R5 ;  /* 0x0000000200057223 */ /* 0x000fe20000000305 */
[----:B------:R-:W-:Y:S06]  /*03e0*/  BRA `(.L_x_26) ;  /* 0x0000000000807947 */ /* 0x000fec0003800000 */
.L_x_27:
[----:B------:R-:W-:Y:S01]  /*03f0*/  LOP3.LUT R6, R2, 0xff800000, RZ, 0xc0, !PT ;  /* 0xff80000002067812 */ /* 0x000fe200078ec0ff */
[----:B------:R-:W-:Y:S01]  /*0400*/  BSSY.RECONVERGENT B1, `(.L_x_30) ;  /* 0x000001c000017945 */ /* 0x000fe20003800200 */
[C---:B------:R-:W-:Y:S02]  /*0410*/  ISETP.GT.U32.AND P0, PT, R5.reuse, 0x7f7fffff, PT ;  /* 0x7f7fffff0500780c */ /* 0x040fe40003f04070 */
[----:B------:R-:W-:Y:S01]  /*0420*/  FSETP.GT.AND P2, PT, |R0|, RZ, PT ;  /* 0x000000ff0000720b */ /* 0x000fe20003f44200 */
[C---:B------:R-:W-:Y:S01]  /*0430*/  IMAD.IADD R3, R5.reuse, 0x1, -R6 ;  /* 0x0000000105037824 */ /* 0x040fe200078e0a06 */
[----:B------:R-:W-:Y:S02]  /*0440*/  LOP3.LUT R5, R5, 0x7fffff, RZ, 0xc0, !PT ;  /* 0x007fffff05057812 */ /* 0x000fe400078ec0ff */
[----:B------:R-:W-:Y:S02]  /*0450*/  FSEL R6, R6, +QNAN , !P0 ;  /* 0x7fffffff06067808 */ /* 0x000fe40004000000 */
[----:B------:R-:W-:-:S02]  /*0460*/  LOP3.LUT R3, R3, 0xff800000, RZ, 0xc0, !PT ;  /* 0xff80000003037812 */ /* 0x000fc400078ec0ff */
[----:B------:R-:W-:Y:S02]  /*0470*/  LOP3.LUT R5, R5, 0x3f800000, RZ, 0xfc, !PT ;  /* 0x3f80000005057812 */ /* 0x000fe400078efcff */
[----:B------:R-:W-:Y:S01]  /*0480*/  FSEL R9, R6, +QNAN , P2 ;  /* 0x7fffffff06097808 */ /* 0x000fe20001000000 */
[----:B------:R-:W-:-:S05]  /*0490*/  VIADD R3, R3, 0xb800000 ;  /* 0x0b80000003037836 */ /* 0x000fca0000000000 */
[----:B------:R-:W-:-:S13]  /*04a0*/  ISETP.NE.AND P1, PT, R3, RZ, PT ;  /* 0x000000ff0300720c */ /* 0x000fda0003f25270 */
[----:B------:R-:W-:Y:S05]  /*04b0*/  @!P1 BRA `(.L_x_31) ;  /* 0x0000000000409947 */ /* 0x000fea0003800000 */
[----:B------:R-:W-:-:S04]  /*04c0*/  LOP3.LUT R2, R2, 0x7fffff, RZ, 0xc0, !PT ;  /* 0x007fffff02027812 */ /* 0x000fc800078ec0ff */
[----:B------:R-:W-:-:S04]  /*04d0*/  LOP3.LUT R2, R2, 0x3f800000, RZ, 0xfc, !PT ;  /* 0x3f80000002027812 */ /* 0x000fc800078efcff */
[----:B------:R0:W1:Y:S03]  /*04e0*/  MUFU.RCP R0, R2 ;  /* 0x0000000200007308 */ /* 0x0000660000001000 */
.L_x_32:
[----:B------:R-:W-:-:S05]  /*04f0*/  VIMNMX.U32 R6, PT, PT, R3, 0xb800000, PT ;  /* 0x0b80000003067848 */ /* 0x000fca0003fe0000 */
[----:B------:R-:W-:Y:S02]  /*0500*/  IMAD.IADD R5, R6, 0x1, R5 ;  /* 0x0000000106057824 */ /* 0x000fe400078e0205 */
[----:B------:R-:W-:Y:S02]  /*0510*/  IMAD.IADD R3, R3, 0x1, -R6 ;  /* 0x0000000103037824 */ /* 0x000fe400078e0a06 */
[----:B-1----:R-:W-:-:S03]  /*0520*/  FMUL R7, R0, R5 ;  /* 0x0000000500077220 */ /* 0x002fc60000400000 */
[----:B------:R-:W-:Y:S01]  /*0530*/  ISETP.NE.AND P1, PT, R3, RZ, PT ;  /* 0x000000ff0300720c */ /* 0x000fe20003f25270 */
        /* <DEDUP_REMOVED lines=8> */
.L_x_31:
[----:B------:R-:W-:Y:S05]  /*05c0*/  BSYNC.RECONVERGENT B1 ;  /* 0x0000000000017941 */ /* 0x000fea0003800200 */
.L_x_30:
[----:B------:R-:W-:-:S04]  /*05d0*/  FMUL R0, R5, 1.1920928955078125e-07 ;  /* 0x3400000005007820 */ /* 0x000fc80000400000 */
[----:B------:R-:W-:-:S07]  /*05e0*/  FMUL R5, R9, R0 ;  /* 0x0000000009057220 */ /* 0x000fce0000400000 */
.L_x_26:
[----:B------:R-:W-:Y:S05]  /*05f0*/  BSYNC.RECONVERGENT B0 ;  /* 0x0000000000007941 */ /* 0x000fea0003800200 */
.L_x_25:
[----:B0-----:R-:W0:Y:S01]  /*0600*/  LDC.64 R2, c[0x0][0x380] ;  /* 0x0000e000ff027b82 */ /* 0x001e220000000a00 */
[C---:B------:R-:W-:Y:S02]  /*0610*/  FSETP.NAN.AND P0, PT, |R5|.reuse, |R5|, PT ;  /* 0x400000050500720b */ /* 0x040fe40003f08200 */
[----:B------:R-:W-:-:S04]  /*0620*/  LOP3.LUT R0, R5, 0x80000000, R10, 0xb8, !PT ;  /* 0x8000000005007812 */ /* 0x000fc800078eb80a */
[----:B------:R-:W-:Y:S01]  /*0630*/  FSEL R7, R5, R0, P0 ;  /* 0x0000000005077208 */ /* 0x000fe20000000000 */
[----:B0-----:R-:W-:-:S05]  /*0640*/  IMAD.WIDE.U32 R4, R4, 0x4, R2 ;  /* 0x0000000404047825 */ /* 0x001fca00078e0002 */
[----:B------:R-:W-:Y:S01]  /*0650*/  STG.E desc[UR6][R4.64], R7 ;  /* 0x0000000704007986 */ /* 0x000fe2000c101906 */
[----:B------:R-:W-:Y:S05]  /*0660*/  EXIT ;  /* 0x000000000000794d */ /* 0x000fea0003800000 */
        .weak           $__internal_1_$__cuda_sm3x_div_rn_noftz_f32_slowpath
        .type           $__internal_1_$__cuda_sm3x_div_rn_noftz_f32_slowpath,@function
        .size           $__internal_1_$__cuda_sm3x_div_rn_noftz_f32_slowpath,(.L_x_46 - $__internal_1_$__cuda_sm3x_div_rn_noftz_f32_slowpath)
$__internal_1_$__cuda_sm3x_div_rn_noftz_f32_slowpath:
        /* <DEDUP_REMOVED lines=34> */
[----:B------:R-:W-:Y:S02]  /*0890*/  @!P1 FFMA R7, R3, 1.84467440737095516160e+19, RZ ;  /* 0x5f80000003079823 */ /* 0x000fe400000000ff */
[----:B------:R-:W-:-:S07]  /*08a0*/  @!P1 VIADD R8, R8, 0x40 ;  /* 0x0000004008089836 */ /* 0x000fce0000000000 */
.L_x_34:
        /* <DEDUP_REMOVED lines=35> */
[----:B------:R-:W-:Y:S01]  /*0ae0*/  ISETP.NE.AND P1, PT, R7, RZ, PT ;  /* 0x000000ff0700720c */ /* 0x000fe20003f25270 */
[----:B------:R-:W-:Y:S01]  /*0af0*/  IMAD.MOV R7, RZ, RZ, -R7 ;  /* 0x000000ffff077224 */ /* 0x000fe200078e0a07 */
[----:B------:R-:W-:-:S02]  /*0b00*/  LOP3.LUT R5, R5, 0x800000, RZ, 0xfc, !PT ;  /* 0x0080000005057812 */ /* 0x000fc400078efcff */
[----:B------:R-:W-:Y:S02]  /*0b10*/  FSETP.NEU.FTZ.AND P0, PT, R2, R3, PT ;  /* 0x000000030200720b */ /* 0x000fe40003f1d000 */
[----:B------:R-:W-:Y:S02]  /*0b20*/  SHF.L.U32 R8, R5, R8, RZ ;  /* 0x0000000805087219 */ /* 0x000fe400000006ff */
[----:B------:R-:W-:Y:S02]  /*0b30*/  SEL R2, R7, RZ, P2 ;  /* 0x000000ff07027207 */ /* 0x000fe40001000000 */
[----:B------:R-:W-:Y:S02]  /*0b40*/  ISETP.NE.AND P1, PT, R8, RZ, P1 ;  /* 0x000000ff0800720c */ /* 0x000fe40000f25270 */
[----:B------:R-:W-:Y:S02]  /*0b50*/  SHF.R.U32.HI R2, RZ, R2, R5 ;  /* 0x00000002ff027219 */ /* 0x000fe40000011605 */
[----:B------:R-:W-:-:S02]  /*0b60*/  PLOP3.LUT P0, PT, P0, P1, PT, 0xf8, 0x8f ;  /* 0x00000000008f781c */ /* 0x000fc40000703f70 */
[----:B------:R-:W-:Y:S02]  /*0b70*/  SHF.R.U32.HI R8, RZ, 0x1, R2 ;  /* 0x00000001ff087819 */ /* 0x000fe40000011602 */
[----:B------:R-:W-:-:S04]  /*0b80*/  SEL R3, RZ, 0x1, !P0 ;  /* 0x00000001ff037807 */ /* 0x000fc80004000000 */
[----:B------:R-:W-:-:S04]  /*0b90*/  LOP3.LUT R3, R3, 0x1, R8, 0xf8, !PT ;  /* 0x0000000103037812 */ /* 0x000fc800078ef808 */
[----:B------:R-:W-:-:S05]  /*0ba0*/  LOP3.LUT R3, R3, R2, RZ, 0xc0, !PT ;  /* 0x0000000203037212 */ /* 0x000fca00078ec0ff */
[----:B------:R-:W-:-:S05]  /*0bb0*/  IMAD.IADD R3, R8, 0x1, R3 ;  /* 0x0000000108037824 */ /* 0x000fca00078e0203 */
[----:B------:R-:W-:Y:S01]  /*0bc0*/  LOP3.LUT R6, R3, R6, RZ, 0xfc, !PT ;  /* 0x0000000603067212 */ /* 0x000fe200078efcff */
[----:B------:R-:W-:Y:S06]  /*0bd0*/  BRA `(.L_x_42) ;  /* 0x0000000000107947 */ /* 0x000fec0003800000 */
.L_x_41:
[----:B------:R-:W-:-:S04]  /*0be0*/  LOP3.LUT R6, R6, 0x80000000, RZ, 0xc0, !PT ;  /* 0x8000000006067812 */ /* 0x000fc800078ec0ff */
[----:B------:R-:W-:Y:S01]  /*0bf0*/  LOP3.LUT R6, R6, 0x7f800000, RZ, 0xfc, !PT ;  /* 0x7f80000006067812 */ /* 0x000fe200078efcff */
[----:B------:R-:W-:Y:S06]  /*0c00*/  BRA `(.L_x_42) ;  /* 0x0000000000047947 */ /* 0x000fec0003800000 */
.L_x_40:
[----:B------:R-:W-:-:S07]  /*0c10*/  IMAD R6, R3, 0x800000, R6 ;  /* 0x0080000003067824 */ /* 0x000fce00078e0206 */
.L_x_42:
[----:B------:R-:W-:Y:S05]  /*0c20*/  BSYNC.RECONVERGENT B2 ;  /* 0x0000000000027941 */ /* 0x000fea0003800200 */
.L_x_39:
[----:B------:R-:W-:Y:S05]  /*0c30*/  BRA `(.L_x_43) ;  /* 0x0000000000207947 */ /* 0x000fea0003800000 */
.L_x_38:
[----:B------:R-:W-:-:S04]  /*0c40*/  LOP3.LUT R6, R7, 0x80000000, R6, 0x48, !PT ;  /* 0x8000000007067812 */ /* 0x000fc800078e4806 */
[----:B------:R-:W-:Y:S01]  /*0c50*/  LOP3.LUT R6, R6, 0x7f800000, RZ, 0xfc, !PT ;  /* 0x7f80000006067812 */ /* 0x000fe200078efcff */
[----:B------:R-:W-:Y:S06]  /*0c60*/  BRA `(.L_x_43) ;  /* 0x0000000000147947 */ /* 0x000fec0003800000 */
.L_x_37:
[----:B------:R-:W-:Y:S01]  /*0c70*/  LOP3.LUT R6, R7, 0x80000000, R6, 0x48, !PT ;  /* 0x8000000007067812 */ /* 0x000fe200078e4806 */
[----:B------:R-:W-:Y:S06]  /*0c80*/  BRA `(.L_x_43) ;  /* 0x00000000000c7947 */ /* 0x000fec0003800000 */
.L_x_36:
[----:B------:R-:W0:Y:S01]  /*0c90*/  MUFU.RSQ R6, -QNAN ;  /* 0xffc0000000067908 */ /* 0x000e220000001400 */
[----:B------:R-:W-:Y:S05]  /*0ca0*/  BRA `(.L_x_43) ;  /* 0x0000000000047947 */ /* 0x000fea0003800000 */
.L_x_35:
[----:B------:R-:W-:-:S07]  /*0cb0*/  FADD.FTZ R6, R0, R3 ;  /* 0x0000000300067221 */ /* 0x000fce0000010000 */
.L_x_43:
[----:B------:R-:W-:Y:S05]  /*0cc0*/  BSYNC.RECONVERGENT B1 ;  /* 0x0000000000017941 */ /* 0x000fea0003800200 */
.L_x_33:
[----:B------:R-:W-:Y:S02]  /*0cd0*/  IMAD.MOV.U32 R2, RZ, RZ, R11 ;  /* 0x000000ffff027224 */ /* 0x000fe400078e000b */
[----:B------:R-:W-:-:S04]  /*0ce0*/  IMAD.MOV.U32 R3, RZ, RZ, 0x0 ;  /* 0x00000000ff037424 */ /* 0x000fc800078e00ff */
[----:B0-----:R-:W-:Y:S05]  /*0cf0*/  RET.REL.NODEC R2 `(default_function_kernel_1) ;  /* 0xfffffff002c07950 */ /* 0x001fea0003c3ffff */
.L_x_44:
        /* <DEDUP_REMOVED lines=16> */
.L_x_46:


//--------------------- .nv.shared.reserved.0     --------------------------
	.section	.nv.shared.reserved.0,"aw",@nobits
	.weak		__nv_reservedSMEM_offset_0_alias
	.size		__nv_reservedSMEM_offset_0_alias, 0, 64
	.other		__nv_reservedSMEM_offset_0_alias,@"STO_CUDA_RESERVED_SHARED STV_DEFAULT"
__nv_reservedSMEM_offset_0_alias:
	.zero		0
	.zero		64


//--------------------- .nv.constant0.default_function_kernel_2 --------------------------
	.section	.nv.constant0.default_function_kernel_2,"a",@progbits
	.sectionflags	@""
	.align	4
.nv.constant0.default_function_kernel_2:
	.zero		920


//--------------------- .nv.constant0.default_function_kernel --------------------------
	.section	.nv.constant0.default_function_kernel,"a",@progbits
	.sectionflags	@""
	.align	4
.nv.constant0.default_function_kernel:
	.zero		920


//--------------------- .nv.constant0.default_function_kernel_1 --------------------------
	.section	.nv.constant0.default_function_kernel_1,"a",@progbits
	.sectionflags	@""
	.align	4
.nv.constant0.default_function_kernel_1:
	.zero		920


//--------------------- SYMBOLS --------------------------

	.type		.nv.reservedSmem.offset0,@object
	.size		.nv.reservedSmem.offset0,0x4
